	.target	sm_100a

	.elftype	@"ET_EXEC"


//--------------------- .note.nv.tkinfo           --------------------------
	.section	.note.nv.tkinfo,"",@"SHT_NOTE"
	.sectionflags	@"SHF_NOTE_NV_TKINFO"
	.tkinfo
        /*0018*/ 	.word	0x00000002
        /*0030*/ 	.string	""
        /*0030*/ 	.string	"ptxas"
        /*0030*/ 	.string	"Cuda compilation tools, release 13.0, V13.0.88"
        /*0030*/ 	.string	"Build cuda_13.0.r13.0/compiler.36424714_0"
        /*0030*/ 	.string	"-arch sm_100a -m 64 "



//--------------------- .note.nv.cuinfo           --------------------------
	.section	.note.nv.cuinfo,"",@"SHT_NOTE"
	.sectionflags	@"SHF_NOTE_NV_CUINFO"
        /*0018*/ 	.short	0x0002
        /*001a*/ 	.short	0x0064
        /*001c*/ 	.short	0x0082
	.zero		2


//--------------------- .nv.info                  --------------------------
	.section	.nv.info,"",@"SHT_CUDA_INFO"
	.align	4


	//----- nvinfo : EIATTR_REGCOUNT
	.align		4
        /*0000*/ 	.byte	0x04, 0x2f
        /*0002*/ 	.short	(.L_19 - .L_18)
	.align		4
.L_18:
        /*0004*/ 	.word	index@(_ZN7cutlass13device_kernelINS_4gemm6kernel13GemmUniversalIN4cute5tupleIJiiiiEEENS1_10collective13CollectiveMmaINS1_35MainloopSm100TmaUmmaWarpSpecializedILi4ELi2ELi4ENS5_IJNS4_1CILi2EEENSA_ILi1EEESC_EEEEENS5_IJNSA_ILi128EEESF_NSA_ILi64EEEEEENS_6half_tENS5_IJSC_llEEESI_SJ_NS4_8TiledMMAINS4_8MMA_AtomIJNS4_26SM100_MMA_F16BF16_2x1SM_SSISI_SI_fLi128ELi128ELNS4_4UMMA5MajorE1ELSO_1ELNSN_7ScaleInE0ELSP_0EEEEEENS4_6LayoutINS5_IJSC_SC_SC_EEENS5_IJNSA_ILi0EEESU_SU_EEEEENS5_IJNS4_10UnderscoreESX_SX_EEEEENS4_18SM100_TMA_2SM_LOADENS4_14ComposedLayoutINS4_7SwizzleILi3ELi4ELi3EEENS4_18smem_ptr_flag_bitsILi16EEENSS_INS5_IJSG_NSA_ILi8EEEEEENS5_IJSC_SG_EEEEEEEvNS4_8identityES10_S1A_vS1B_EENS_8epilogue10collective18CollectiveEpilogueINS1D_23Sm100TmaWarpSpecializedILi4ELi2ELi16ELb1ELb0EEEJNS5_IJSG_SF_SG_EEENS5_IJNSS_ISG_SC_EENSS_INS5_IJNSA_ILi16EEESB_EEES18_EEEEESI_NS5_IJlSC_lEEESI_S1O_NS1D_6fusion15FusionCallbacksIS1H_NS1P_17LinearCombinationISI_fSI_fLNS_15FloatRoundStyleE2EEES1I_S1N_JEEENS4_5SM1004TMEM4LOAD26SM100_TMEM_LOAD_32dp32b16xENS4_13SM90_TMA_LOADENS11_INS12_ILi1ELi4ELi3EEES15_NSS_INS5_IJS16_S1K_EEENS5_IJS1K_SC_EEEEEEENS4_39AutoVectorizingCopyWithAssumedAlignmentILi128EEENS4_14SM90_TMA_STOREES24_S26_S26_EEEvvEEEEvNT_6ParamsE)
        /*0008*/ 	.word	0x0000005b


	//----- nvinfo : EIATTR_FRAME_SIZE
	.align		4
.L_19:
        /*000c*/ 	.byte	0x04, 0x11
        /*000e*/ 	.short	(.L_21 - .L_20)
	.align		4
.L_20:
        /*0010*/ 	.word	index@($__internal_2_$__cuda_sm10x_tcgen05_guardrail_trap_unallocated_columns_being_dealloced)
        /*0014*/ 	.word	0x00000000


	//----- nvinfo : EIATTR_FRAME_SIZE
	.align		4
.L_21:
        /*0018*/ 	.byte	0x04, 0x11
        /*001a*/ 	.short	(.L_23 - .L_22)
	.align		4
.L_22:
        /*001c*/ 	.word	index@($__internal_1_$__cuda_sm10x_tcgen05_guardrail_trap_phase_invalid_during_alloc)
        /*0020*/ 	.word	0x00000000


	//----- nvinfo : EIATTR_FRAME_SIZE
	.align		4
.L_23:
        /*0024*/ 	.byte	0x04, 0x11
        /*0026*/ 	.short	(.L_25 - .L_24)
	.align		4
.L_24:
        /*0028*/ 	.word	index@($__internal_0_$__cuda_sm10x_tcgen05_guardrail_trap_col_being_dealloced_not_returned_by_alloc)
        /*002c*/ 	.word	0x00000000


	//----- nvinfo : EIATTR_FRAME_SIZE
	.align		4
.L_25:
        /*0030*/ 	.byte	0x04, 0x11
        /*0032*/ 	.short	(.L_27 - .L_26)
	.align		4
.L_26:
        /*0034*/ 	.word	index@(_ZN7cutlass13device_kernelINS_4gemm6kernel13GemmUniversalIN4cute5tupleIJiiiiEEENS1_10collective13CollectiveMmaINS1_35MainloopSm100TmaUmmaWarpSpecializedILi4ELi2ELi4ENS5_IJNS4_1CILi2EEENSA_ILi1EEESC_EEEEENS5_IJNSA_ILi128EEESF_NSA_ILi64EEEEEENS_6half_tENS5_IJSC_llEEESI_SJ_NS4_8TiledMMAINS4_8MMA_AtomIJNS4_26SM100_MMA_F16BF16_2x1SM_SSISI_SI_fLi128ELi128ELNS4_4UMMA5MajorE1ELSO_1ELNSN_7ScaleInE0ELSP_0EEEEEENS4_6LayoutINS5_IJSC_SC_SC_EEENS5_IJNSA_ILi0EEESU_SU_EEEEENS5_IJNS4_10UnderscoreESX_SX_EEEEENS4_18SM100_TMA_2SM_LOADENS4_14ComposedLayoutINS4_7SwizzleILi3ELi4ELi3EEENS4_18smem_ptr_flag_bitsILi16EEENSS_INS5_IJSG_NSA_ILi8EEEEEENS5_IJSC_SG_EEEEEEEvNS4_8identityES10_S1A_vS1B_EENS_8epilogue10collective18CollectiveEpilogueINS1D_23Sm100TmaWarpSpecializedILi4ELi2ELi16ELb1ELb0EEEJNS5_IJSG_SF_SG_EEENS5_IJNSS_ISG_SC_EENSS_INS5_IJNSA_ILi16EEESB_EEES18_EEEEESI_NS5_IJlSC_lEEESI_S1O_NS1D_6fusion15FusionCallbacksIS1H_NS1P_17LinearCombinationISI_fSI_fLNS_15FloatRoundStyleE2EEES1I_S1N_JEEENS4_5SM1004TMEM4LOAD26SM100_TMEM_LOAD_32dp32b16xENS4_13SM90_TMA_LOADENS11_INS12_ILi1ELi4ELi3EEES15_NSS_INS5_IJS16_S1K_EEENS5_IJS1K_SC_EEEEEEENS4_39AutoVectorizingCopyWithAssumedAlignmentILi128EEENS4_14SM90_TMA_STOREES24_S26_S26_EEEvvEEEEvNT_6ParamsE)
        /*0038*/ 	.word	0x00000000


	//----- nvinfo : EIATTR_MIN_STACK_SIZE
	.align		4
.L_27:
        /*003c*/ 	.byte	0x04, 0x12
        /*003e*/ 	.short	(.L_29 - .L_28)
	.align		4
.L_28:
        /*0040*/ 	.word	index@(_ZN7cutlass13device_kernelINS_4gemm6kernel13GemmUniversalIN4cute5tupleIJiiiiEEENS1_10collective13CollectiveMmaINS1_35MainloopSm100TmaUmmaWarpSpecializedILi4ELi2ELi4ENS5_IJNS4_1CILi2EEENSA_ILi1EEESC_EEEEENS5_IJNSA_ILi128EEESF_NSA_ILi64EEEEEENS_6half_tENS5_IJSC_llEEESI_SJ_NS4_8TiledMMAINS4_8MMA_AtomIJNS4_26SM100_MMA_F16BF16_2x1SM_SSISI_SI_fLi128ELi128ELNS4_4UMMA5MajorE1ELSO_1ELNSN_7ScaleInE0ELSP_0EEEEEENS4_6LayoutINS5_IJSC_SC_SC_EEENS5_IJNSA_ILi0EEESU_SU_EEEEENS5_IJNS4_10UnderscoreESX_SX_EEEEENS4_18SM100_TMA_2SM_LOADENS4_14ComposedLayoutINS4_7SwizzleILi3ELi4ELi3EEENS4_18smem_ptr_flag_bitsILi16EEENSS_INS5_IJSG_NSA_ILi8EEEEEENS5_IJSC_SG_EEEEEEEvNS4_8identityES10_S1A_vS1B_EENS_8epilogue10collective18CollectiveEpilogueINS1D_23Sm100TmaWarpSpecializedILi4ELi2ELi16ELb1ELb0EEEJNS5_IJSG_SF_SG_EEENS5_IJNSS_ISG_SC_EENSS_INS5_IJNSA_ILi16EEESB_EEES18_EEEEESI_NS5_IJlSC_lEEESI_S1O_NS1D_6fusion15FusionCallbacksIS1H_NS1P_17LinearCombinationISI_fSI_fLNS_15FloatRoundStyleE2EEES1I_S1N_JEEENS4_5SM1004TMEM4LOAD26SM100_TMEM_LOAD_32dp32b16xENS4_13SM90_TMA_LOADENS11_INS12_ILi1ELi4ELi3EEES15_NSS_INS5_IJS16_S1K_EEENS5_IJS1K_SC_EEEEEEENS4_39AutoVectorizingCopyWithAssumedAlignmentILi128EEENS4_14SM90_TMA_STOREES24_S26_S26_EEEvvEEEEvNT_6ParamsE)
        /*0044*/ 	.word	0x00000000
.L_29:


//--------------------- .nv.compat                --------------------------
	.section	.nv.compat,"",@"SHT_CUDA_COMPAT_INFO"
	.align	4
        /*0000*/ 	.byte	0x02, 0x09, 0x01, 0x00, 0x02, 0x02, 0x02, 0x00, 0x02, 0x05, 0x05, 0x00, 0x03, 0x07, 0x01, 0x01
        /*0010*/ 	.byte	0x02, 0x03, 0x01, 0x00, 0x02, 0x06, 0x01, 0x00, 0x04, 0x0b, 0x08, 0x00, 0x09, 0x00, 0x00, 0x00
        /*0020*/ 	.byte	0x00, 0x00, 0x00, 0x00


//--------------------- .nv.info._ZN7cutlass13device_kernelINS_4gemm6kernel13GemmUniversalIN4cute5tupleIJiiiiEEENS1_10collective13CollectiveMmaINS1_35MainloopSm100TmaUmmaWarpSpecializedILi4ELi2ELi4ENS5_IJNS4_1CILi2EEENSA_ILi1EEESC_EEEEENS5_IJNSA_ILi128EEESF_NSA_ILi64EEEEEENS_6half_tENS5_IJSC_llEEESI_SJ_NS4_8TiledMMAINS4_8MMA_AtomIJNS4_26SM100_MMA_F16BF16_2x1SM_SSISI_SI_fLi128ELi128ELNS4_4UMMA5MajorE1ELSO_1ELNSN_7ScaleInE0ELSP_0EEEEEENS4_6LayoutINS5_IJSC_SC_SC_EEENS5_IJNSA_ILi0EEESU_SU_EEEEENS5_IJNS4_10UnderscoreESX_SX_EEEEENS4_18SM100_TMA_2SM_LOADENS4_14ComposedLayoutINS4_7SwizzleILi3ELi4ELi3EEENS4_18smem_ptr_flag_bitsILi16EEENSS_INS5_IJSG_NSA_ILi8EEEEEENS5_IJSC_SG_EEEEEEEvNS4_8identityES10_S1A_vS1B_EENS_8epilogue10collective18CollectiveEpilogueINS1D_23Sm100TmaWarpSpecializedILi4ELi2ELi16ELb1ELb0EEEJNS5_IJSG_SF_SG_EEENS5_IJNSS_ISG_SC_EENSS_INS5_IJNSA_ILi16EEESB_EEES18_EEEEESI_NS5_IJlSC_lEEESI_S1O_NS1D_6fusion15FusionCallbacksIS1H_NS1P_17LinearCombinationISI_fSI_fLNS_15FloatRoundStyleE2EEES1I_S1N_JEEENS4_5SM1004TMEM4LOAD26SM100_TMEM_LOAD_32dp32b16xENS4_13SM90_TMA_LOADENS11_INS12_ILi1ELi4ELi3EEES15_NSS_INS5_IJS16_S1K_EEENS5_IJS1K_SC_EEEEEEENS4_39AutoVectorizingCopyWithAssumedAlignmentILi128EEENS4_14SM90_TMA_STOREES24_S26_S26_EEEvvEEEEvNT_6ParamsE --------------------------
	.section	.nv.info._ZN7cutlass13device_kernelINS_4gemm6kernel13GemmUniversalIN4cute5tupleIJiiiiEEENS1_10collective13CollectiveMmaINS1_35MainloopSm100TmaUmmaWarpSpecializedILi4ELi2ELi4ENS5_IJNS4_1CILi2EEENSA_ILi1EEESC_EEEEENS5_IJNSA_ILi128EEESF_NSA_ILi64EEEEEENS_6half_tENS5_IJSC_llEEESI_SJ_NS4_8TiledMMAINS4_8MMA_AtomIJNS4_26SM100_MMA_F16BF16_2x1SM_SSISI_SI_fLi128ELi128ELNS4_4UMMA5MajorE1ELSO_1ELNSN_7ScaleInE0ELSP_0EEEEEENS4_6LayoutINS5_IJSC_SC_SC_EEENS5_IJNSA_ILi0EEESU_SU_EEEEENS5_IJNS4_10UnderscoreESX_SX_EEEEENS4_18SM100_TMA_2SM_LOADENS4_14ComposedLayoutINS4_7SwizzleILi3ELi4ELi3EEENS4_18smem_ptr_flag_bitsILi16EEENSS_INS5_IJSG_NSA_ILi8EEEEEENS5_IJSC_SG_EEEEEEEvNS4_8identityES10_S1A_vS1B_EENS_8epilogue10collective18CollectiveEpilogueINS1D_23Sm100TmaWarpSpecializedILi4ELi2ELi16ELb1ELb0EEEJNS5_IJSG_SF_SG_EEENS5_IJNSS_ISG_SC_EENSS_INS5_IJNSA_ILi16EEESB_EEES18_EEEEESI_NS5_IJlSC_lEEESI_S1O_NS1D_6fusion15FusionCallbacksIS1H_NS1P_17LinearCombinationISI_fSI_fLNS_15FloatRoundStyleE2EEES1I_S1N_JEEENS4_5SM1004TMEM4LOAD26SM100_TMEM_LOAD_32dp32b16xENS4_13SM90_TMA_LOADENS11_INS12_ILi1ELi4ELi3EEES15_NSS_INS5_IJS16_S1K_EEENS5_IJS1K_SC_EEEEEEENS4_39AutoVectorizingCopyWithAssumedAlignmentILi128EEENS4_14SM90_TMA_STOREES24_S26_S26_EEEvvEEEEvNT_6ParamsE,"",@"SHT_CUDA_INFO"
	.sectionflags	@""
	.align	4


	//----- nvinfo : EIATTR_CUDA_API_VERSION
	.align		4
        /*0000*/ 	.byte	0x04, 0x37
        /*0002*/ 	.short	(.L_31 - .L_30)
.L_30:
        /*0004*/ 	.word	0x00000082


	//----- nvinfo : EIATTR_KPARAM_INFO
	.align		4
.L_31:
        /*0008*/ 	.byte	0x04, 0x17
        /*000a*/ 	.short	(.L_33 - .L_32)
.L_32:
        /*000c*/ 	.word	0x00000000
        /*0010*/ 	.short	0x0000
        /*0012*/ 	.short	0x0000
        /*0014*/ 	.byte	0x00, 0xf0, 0x01, 0x20


	//----- nvinfo : EIATTR_AT_ENTRY_FRAGMENTS
	.align		4
.L_33:
        /*0018*/ 	.byte	0x04, 0x4f
        /*001a*/ 	.short	(.L_35 - .L_34)


	//   ....[0]....
.L_34:
        /*001c*/ 	.word	0x00000007


	//----- nvinfo : EIATTR_RESERVED_SMEM_USED
	.align		4
.L_35:
        /*0020*/ 	.byte	0x01, 0x41
	.zero		2


	//----- nvinfo : EIATTR_SPARSE_MMA_MASK
	.align		4
        /*0024*/ 	.byte	0x03, 0x50
        /*0026*/ 	.short	0x0000


	//----- nvinfo : EIATTR_TCGEN05_2CTA_USED
	.align		4
        /*0028*/ 	.byte	0x01, 0x52
	.zero		2


	//----- nvinfo : EIATTR_MAXREG_COUNT
	.align		4
        /*002c*/ 	.byte	0x03, 0x1b
        /*002e*/ 	.short	0x00ff


	//----- nvinfo : EIATTR_NUM_BARRIERS
	.align		4
        /*0030*/ 	.byte	0x02, 0x4c
        /*0032*/ 	.byte	0x07
	.zero		1


	//----- nvinfo : EIATTR_EXTERNS
	.align		4
        /*0034*/ 	.byte	0x04, 0x0f
        /*0036*/ 	.short	(.L_37 - .L_36)


	//   ....[0]....
	.align		4
.L_36:
        /*0038*/ 	.word	index@(__assertfail)


	//----- nvinfo : EIATTR_MERCURY_ISA_VERSION
	.align		4
.L_37:
        /*003c*/ 	.byte	0x03, 0x5f
        /*003e*/ 	.short	0x0101


	//----- nvinfo : EIATTR_INT_WARP_WIDE_INSTR_OFFSETS
	.align		4
        /*0040*/ 	.byte	0x04, 0x31
        /*0042*/ 	.short	(.L_39 - .L_38)


	//   ....[0]....
.L_38:
        /*0044*/ 	.word	0x00000d10


	//   ....[1]....
        /*0048*/ 	.word	0x00000db0


	//   ....[2]....
        /*004c*/ 	.word	0x000020e0


	//   ....[3]....
        /*0050*/ 	.word	0x00003fa0


	//   ....[4]....
        /*0054*/ 	.word	0x00003fc0


	//   ....[5]....
        /*0058*/ 	.word	0x00003ff0


	//   ....[6]....
        /*005c*/ 	.word	0x00004930


	//   ....[7]....
        /*0060*/ 	.word	0x00004950


	//   ....[8]....
        /*0064*/ 	.word	0x00004a40


	//   ....[9]....
        /*0068*/ 	.word	0x00004b00


	//   ....[10]....
        /*006c*/ 	.word	0x00004b20


	//   ....[11]....
        /*0070*/ 	.word	0x00004c10


	//   ....[12]....
        /*0074*/ 	.word	0x00004ce0


	//   ....[13]....
        /*0078*/ 	.word	0x00004d00


	//   ....[14]....
        /*007c*/ 	.word	0x00004e30


	//   ....[15]....
        /*0080*/ 	.word	0x00004fb0


	//   ....[16]....
        /*0084*/ 	.word	0x00004fc0


	//   ....[17]....
        /*0088*/ 	.word	0x00005150


	//----- nvinfo : EIATTR_COOP_GROUP_MASK_REGIDS
	.align		4
.L_39:
        /*008c*/ 	.byte	0x04, 0x29
        /*008e*/ 	.short	(.L_41 - .L_40)


	//   ....[0]....
.L_40:
        /*0090*/ 	.word	0xffffffff


	//   ....[1]....
        /*0094*/ 	.word	0xffffffff


	//   ....[2]....
        /*0098*/ 	.word	0xffffffff


	//   ....[3]....
        /*009c*/ 	.word	0xffffffff


	//   ....[4]....
        /*00a0*/ 	.word	0xffffffff


	//   ....[5]....
        /*00a4*/ 	.word	0xffffffff


	//   ....[6]....
        /*00a8*/ 	.word	0xffffffff


	//   ....[7]....
        /*00ac*/ 	.word	0xffffffff


	//   ....[8]....
        /*00b0*/ 	.word	0xffffffff


	//   ....[9]....
        /*00b4*/ 	.word	0xffffffff


	//   ....[10]....
        /*00b8*/ 	.word	0xffffffff


	//   ....[11]....
        /*00bc*/ 	.word	0xffffffff


	//   ....[12]....
        /*00c0*/ 	.word	0xffffffff


	//   ....[13]....
        /*00c4*/ 	.word	0xffffffff


	//----- nvinfo : EIATTR_COOP_GROUP_INSTR_OFFSETS
	.align		4
.L_41:
        /*00c8*/ 	.byte	0x04, 0x28
        /*00ca*/ 	.short	(.L_43 - .L_42)


	//   ....[0]....
.L_42:
        /*00cc*/ 	.word	0x000000c0


	//   ....[1]....
        /*00d0*/ 	.word	0x00000500


	//   ....[2]....
        /*00d4*/ 	.word	0x00000680


	//   ....[3]....
        /*00d8*/ 	.word	0x00000810


	//   ....[4]....
        /*00dc*/ 	.word	0x00000900


	//   ....[5]....
        /*00e0*/ 	.word	0x00000a60


	//   ....[6]....
        /*00e4*/ 	.word	0x00000bf0


	//   ....[7]....
        /*00e8*/ 	.word	0x00000e30


	//   ....[8]....
        /*00ec*/ 	.word	0x00001fc0


	//   ....[9]....
        /*00f0*/ 	.word	0x00002da0


	//   ....[10]....
        /*00f4*/ 	.word	0x00003270


	//   ....[11]....
        /*00f8*/ 	.word	0x000032a0


	//   ....[12]....
        /*00fc*/ 	.word	0x00003ea0


	//   ....[13]....
        /*0100*/ 	.word	0x000040b0


	//----- nvinfo : EIATTR_VRC_CTA_INIT_COUNT
	.align		4
.L_43:
        /*0104*/ 	.byte	0x02, 0x4a
        /*0106*/ 	.byte	0x80
	.zero		1


	//----- nvinfo : EIATTR_SYSCALL_OFFSETS
	.align		4
        /*0108*/ 	.byte	0x04, 0x46
        /*010a*/ 	.short	(.L_45 - .L_44)


	//   ....[0]....
.L_44:
        /*010c*/ 	.word	0x00005c10


	//   ....[1]....
        /*0110*/ 	.word	0x00005d00


	//   ....[2]....
        /*0114*/ 	.word	0x00006440


	//   ....[3]....
        /*0118*/ 	.word	0x00006d60


	//   ....[4]....
        /*011c*/ 	.word	0x00007620


	//   ....[5]....
        /*0120*/ 	.word	0x00007ee0


	//----- nvinfo : EIATTR_MBARRIER_INSTR_OFFSETS
	.align		4
.L_45:
        /*0124*/ 	.byte	0x04, 0x39
        /*0126*/ 	.short	(.L_47 - .L_46)


	//   ....[0]....
.L_46:
        /*0128*/ 	.word	0x000005f0
        /*012c*/ 	.word	0x000000ff
        /*0130*/ 	.word	0x00000000
        /*0134*/ 	.short	0x0100
        /*0136*/ 	.byte	0x08
	.zero		1


	//   ....[1]....
        /*0138*/ 	.word	0x00000600
        /*013c*/ 	.word	0x000000ff
        /*0140*/ 	.word	0x00000020
        /*0144*/ 	.short	0x0100
        /*0146*/ 	.byte	0x08
	.zero		1


	//   ....[2]....
        /*0148*/ 	.word	0x00000610
        /*014c*/ 	.word	0x000000ff
        /*0150*/ 	.word	0x00000008
        /*0154*/ 	.short	0x0100
        /*0156*/ 	.byte	0x08
	.zero		1


	//   ....[3]....
        /*0158*/ 	.word	0x00000620
        /*015c*/ 	.word	0x000000ff
        /*0160*/ 	.word	0x00000028
        /*0164*/ 	.short	0x0100
        /*0166*/ 	.byte	0x08
	.zero		1


	//   ....[4]....
        /*0168*/ 	.word	0x00000630
        /*016c*/ 	.word	0x000000ff
        /*0170*/ 	.word	0x00000010
        /*0174*/ 	.short	0x0100
        /*0176*/ 	.byte	0x08
	.zero		1


	//   ....[5]....
        /*0178*/ 	.word	0x00000640
        /*017c*/ 	.word	0x000000ff
        /*0180*/ 	.word	0x00000030
        /*0184*/ 	.short	0x0100
        /*0186*/ 	.byte	0x08
	.zero		1


	//   ....[6]....
        /*0188*/ 	.word	0x00000650
        /*018c*/ 	.word	0x000000ff
        /*0190*/ 	.word	0x00000018
        /*0194*/ 	.short	0x0100
        /*0196*/ 	.byte	0x08
	.zero		1


	//   ....[7]....
        /*0198*/ 	.word	0x00000660
        /*019c*/ 	.word	0x000000ff
        /*01a0*/ 	.word	0x00000038
        /*01a4*/ 	.short	0x0100
        /*01a6*/ 	.byte	0x08
	.zero		1


	//   ....[8]....
        /*01a8*/ 	.word	0x00000780
        /*01ac*/ 	.word	0x000000ff
        /*01b0*/ 	.word	0x00000040
        /*01b4*/ 	.short	0x0100
        /*01b6*/ 	.byte	0x09
	.zero		1


	//   ....[9]....
        /*01b8*/ 	.word	0x00000790
        /*01bc*/ 	.word	0x000000ff
        /*01c0*/ 	.word	0x00000060
        /*01c4*/ 	.short	0x0100
        /*01c6*/ 	.byte	0x09
	.zero		1


	//   ....[10]....
        /*01c8*/ 	.word	0x000007a0
        /*01cc*/ 	.word	0x000000ff
        /*01d0*/ 	.word	0x00000048
        /*01d4*/ 	.short	0x0100
        /*01d6*/ 	.byte	0x09
	.zero		1


	//   ....[11]....
        /*01d8*/ 	.word	0x000007b0
        /*01dc*/ 	.word	0x000000ff
        /*01e0*/ 	.word	0x00000068
        /*01e4*/ 	.short	0x0100
        /*01e6*/ 	.byte	0x09
	.zero		1


	//   ....[12]....
        /*01e8*/ 	.word	0x000007c0
        /*01ec*/ 	.word	0x000000ff
        /*01f0*/ 	.word	0x00000050
        /*01f4*/ 	.short	0x0100
        /*01f6*/ 	.byte	0x09
	.zero		1


	//   ....[13]....
        /*01f8*/ 	.word	0x000007d0
        /*01fc*/ 	.word	0x000000ff
        /*0200*/ 	.word	0x00000070
        /*0204*/ 	.short	0x0100
        /*0206*/ 	.byte	0x09
	.zero		1


	//   ....[14]....
        /*0208*/ 	.word	0x000007e0
        /*020c*/ 	.word	0x000000ff
        /*0210*/ 	.word	0x00000058
        /*0214*/ 	.short	0x0100
        /*0216*/ 	.byte	0x09
	.zero		1


	//   ....[15]....
        /*0218*/ 	.word	0x000007f0
        /*021c*/ 	.word	0x000000ff
        /*0220*/ 	.word	0x00000078
        /*0224*/ 	.short	0x0100
        /*0226*/ 	.byte	0x09
	.zero		1


	//   ....[16]....
        /*0228*/ 	.word	0x000008d0
        /*022c*/ 	.word	0x000000ff
        /*0230*/ 	.word	0x00000080
        /*0234*/ 	.short	0x0100
        /*0236*/ 	.byte	0x08
	.zero		1


	//   ....[17]....
        /*0238*/ 	.word	0x000008e0
        /*023c*/ 	.word	0x000000ff
        /*0240*/ 	.word	0x00000088
        /*0244*/ 	.short	0x0100
        /*0246*/ 	.byte	0x08
	.zero		1


	//   ....[18]....
        /*0248*/ 	.word	0x00000a10
        /*024c*/ 	.word	0x000000ff
        /*0250*/ 	.word	0x00000090
        /*0254*/ 	.short	0x0100
        /*0256*/ 	.byte	0x08
	.zero		1


	//   ....[19]....
        /*0258*/ 	.word	0x00000a20
        /*025c*/ 	.word	0x000000ff
        /*0260*/ 	.word	0x000000a0
        /*0264*/ 	.short	0x0100
        /*0266*/ 	.byte	0x08
	.zero		1


	//   ....[20]....
        /*0268*/ 	.word	0x00000a30
        /*026c*/ 	.word	0x000000ff
        /*0270*/ 	.word	0x00000098
        /*0274*/ 	.short	0x0100
        /*0276*/ 	.byte	0x08
	.zero		1


	//   ....[21]....
        /*0278*/ 	.word	0x00000a40
        /*027c*/ 	.word	0x000000ff
        /*0280*/ 	.word	0x000000a8
        /*0284*/ 	.short	0x0100
        /*0286*/ 	.byte	0x08
	.zero		1


	//   ....[22]....
        /*0288*/ 	.word	0x00000b60
        /*028c*/ 	.word	0x000000ff
        /*0290*/ 	.word	0x000000b0
        /*0294*/ 	.short	0x0100
        /*0296*/ 	.byte	0x09
	.zero		1


	//   ....[23]....
        /*0298*/ 	.word	0x00000b70
        /*029c*/ 	.word	0x000000ff
        /*02a0*/ 	.word	0x000000d0
        /*02a4*/ 	.short	0x0100
        /*02a6*/ 	.byte	0x09
	.zero		1


	//   ....[24]....
        /*02a8*/ 	.word	0x00000b80
        /*02ac*/ 	.word	0x000000ff
        /*02b0*/ 	.word	0x000000b8
        /*02b4*/ 	.short	0x0100
        /*02b6*/ 	.byte	0x09
	.zero		1


	//   ....[25]....
        /*02b8*/ 	.word	0x00000b90
        /*02bc*/ 	.word	0x000000ff
        /*02c0*/ 	.word	0x000000d8
        /*02c4*/ 	.short	0x0100
        /*02c6*/ 	.byte	0x09
	.zero		1


	//   ....[26]....
        /*02c8*/ 	.word	0x00000ba0
        /*02cc*/ 	.word	0x000000ff
        /*02d0*/ 	.word	0x000000c0
        /*02d4*/ 	.short	0x0100
        /*02d6*/ 	.byte	0x09
	.zero		1


	//   ....[27]....
        /*02d8*/ 	.word	0x00000bb0
        /*02dc*/ 	.word	0x000000ff
        /*02e0*/ 	.word	0x000000e0
        /*02e4*/ 	.short	0x0100
        /*02e6*/ 	.byte	0x09
	.zero		1


	//   ....[28]....
        /*02e8*/ 	.word	0x00000bc0
        /*02ec*/ 	.word	0x000000ff
        /*02f0*/ 	.word	0x000000c8
        /*02f4*/ 	.short	0x0100
        /*02f6*/ 	.byte	0x09
	.zero		1


	//   ....[29]....
        /*02f8*/ 	.word	0x00000bd0
        /*02fc*/ 	.word	0x000000ff
        /*0300*/ 	.word	0x000000e8
        /*0304*/ 	.short	0x0100
        /*0306*/ 	.byte	0x09
	.zero		1


	//   ....[30]....
        /*0308*/ 	.word	0x00000cc0
        /*030c*/ 	.word	0x000000ff
        /*0310*/ 	.word	0x000000f0
        /*0314*/ 	.short	0x0100
        /*0316*/ 	.byte	0x08
	.zero		1


	//   ....[31]....
        /*0318*/ 	.word	0x00000cd0
        /*031c*/ 	.word	0x000000ff
        /*0320*/ 	.word	0x00000100
        /*0324*/ 	.short	0x0100
        /*0326*/ 	.byte	0x08
	.zero		1


	//   ....[32]....
        /*0328*/ 	.word	0x00000ce0
        /*032c*/ 	.word	0x000000ff
        /*0330*/ 	.word	0x000000f8
        /*0334*/ 	.short	0x0100
        /*0336*/ 	.byte	0x08
	.zero		1


	//   ....[33]....
        /*0338*/ 	.word	0x00000cf0
        /*033c*/ 	.word	0x000000ff
        /*0340*/ 	.word	0x00000108
        /*0344*/ 	.short	0x0100
        /*0346*/ 	.byte	0x08
	.zero		1


	//   ....[34]....
        /*0348*/ 	.word	0x00000de0
        /*034c*/ 	.word	0x000000ff
        /*0350*/ 	.word	0x00000110
        /*0354*/ 	.short	0x0100
        /*0356*/ 	.byte	0x07
	.zero		1


	//   ....[35]....
        /*0358*/ 	.word	0x000017f0
        /*035c*/ 	.word	0x00000003
        /*0360*/ 	.word	0x00000100
        /*0364*/ 	.short	0x010a
        /*0366*/ 	.byte	0xff
	.zero		1


	//   ....[36]....
        /*0368*/ 	.word	0x00001820
        /*036c*/ 	.word	0x00000003
        /*0370*/ 	.word	0x000000f0
        /*0374*/ 	.short	0x0101
        /*0376*/ 	.byte	0xff
	.zero		1


	//   ....[37]....
        /*0378*/ 	.word	0x00001920
        /*037c*/ 	.word	0x000000ff
        /*0380*/ 	.word	0x00000020
        /*0384*/ 	.short	0x010a
        /*0386*/ 	.byte	0x08
	.zero		1


	//   ....[38]....
        /*0388*/ 	.word	0x000019e0
        /*038c*/ 	.word	0x000000ff
        /*0390*/ 	.word	0x00000020
        /*0394*/ 	.short	0x010a
        /*0396*/ 	.byte	0x21
	.zero		1


	//   ....[39]....
        /*0398*/ 	.word	0x00001ba0
        /*039c*/ 	.word	0x000000ff
        /*03a0*/ 	.word	0x00000020
        /*03a4*/ 	.short	0x010a
        /*03a6*/ 	.byte	0x08
	.zero		1


	//   ....[40]....
        /*03a8*/ 	.word	0x00001c80
        /*03ac*/ 	.word	0x000000ff
        /*03b0*/ 	.word	0x00000088
        /*03b4*/ 	.short	0x0101
        /*03b6*/ 	.byte	0x06
	.zero		1


	//   ....[41]....
        /*03b8*/ 	.word	0x00001ca0
        /*03bc*/ 	.word	0x000000ff
        /*03c0*/ 	.word	0x00000020
        /*03c4*/ 	.short	0x010a
        /*03c6*/ 	.byte	0x08
	.zero		1


	//   ....[42]....
        /*03c8*/ 	.word	0x00001d20
        /*03cc*/ 	.word	0x000000ff
        /*03d0*/ 	.word	0x00000020
        /*03d4*/ 	.short	0x010a
        /*03d6*/ 	.byte	0x11
	.zero		1


	//   ....[43]....
        /*03d8*/ 	.word	0x00001eb0
        /*03dc*/ 	.word	0x000000ff
        /*03e0*/ 	.word	0x00000020
        /*03e4*/ 	.short	0x010a
        /*03e6*/ 	.byte	0x08
	.zero		1


	//   ....[44]....
        /*03e8*/ 	.word	0x00001ff0
        /*03ec*/ 	.word	0x00000002
        /*03f0*/ 	.word	0x00000090
        /*03f4*/ 	.short	0x010a
        /*03f6*/ 	.byte	0xff
	.zero		1


	//   ....[45]....
        /*03f8*/ 	.word	0x000020b0
        /*03fc*/ 	.word	0x00000002
        /*0400*/ 	.word	0x00000000
        /*0404*/ 	.short	0x0101
        /*0406*/ 	.byte	0xff
	.zero		1


	//   ....[46]....
        /*0408*/ 	.word	0x00002610
        /*040c*/ 	.word	0x000000ff
        /*0410*/ 	.word	0x00000000
        /*0414*/ 	.short	0x010a
        /*0416*/ 	.byte	0x04
	.zero		1


	//   ....[47]....
        /*0418*/ 	.word	0x000026a0
        /*041c*/ 	.word	0x000000ff
        /*0420*/ 	.word	0x00000000
        /*0424*/ 	.short	0x010a
        /*0426*/ 	.byte	0x04
	.zero		1


	//   ....[48]....
        /*0428*/ 	.word	0x00002730
        /*042c*/ 	.word	0x000000ff
        /*0430*/ 	.word	0x00000000
        /*0434*/ 	.short	0x010a
        /*0436*/ 	.byte	0x04
	.zero		1


	//   ....[49]....
        /*0438*/ 	.word	0x000027d0
        /*043c*/ 	.word	0x00000000
        /*0440*/ 	.word	0x00000000
        /*0444*/ 	.short	0x010a
        /*0446*/ 	.byte	0xff
	.zero		1


	//   ....[50]....
        /*0448*/ 	.word	0x00002900
        /*044c*/ 	.word	0x00000000
        /*0450*/ 	.word	0x000000f0
        /*0454*/ 	.short	0x010a
        /*0456*/ 	.byte	0xff
	.zero		1


	//   ....[51]....
        /*0458*/ 	.word	0x00002970
        /*045c*/ 	.word	0x00000004
        /*0460*/ 	.word	0x00000000
        /*0464*/ 	.short	0x0101
        /*0466*/ 	.byte	0xff
	.zero		1


	//   ....[52]....
        /*0468*/ 	.word	0x00002990
        /*046c*/ 	.word	0x000000ff
        /*0470*/ 	.word	0x000000a0
        /*0474*/ 	.short	0x010a
        /*0476*/ 	.byte	0x05
	.zero		1


	//   ....[53]....
        /*0478*/ 	.word	0x00002ab0
        /*047c*/ 	.word	0x00000000
        /*0480*/ 	.word	0x00000090
        /*0484*/ 	.short	0x010a
        /*0486*/ 	.byte	0xff
	.zero		1


	//   ....[54]....
        /*0488*/ 	.word	0x00002bb0
        /*048c*/ 	.word	0x00000000
        /*0490*/ 	.word	0x00000000
        /*0494*/ 	.short	0x0101
        /*0496*/ 	.byte	0xff
	.zero		1


	//   ....[55]....
        /*0498*/ 	.word	0x00002c40
        /*049c*/ 	.word	0x000000ff
        /*04a0*/ 	.word	0x000000a0
        /*04a4*/ 	.short	0x0106
        /*04a6*/ 	.byte	0x05
	.zero		1


	//   ....[56]....
        /*04a8*/ 	.word	0x00002c60
        /*04ac*/ 	.word	0x000000ff
        /*04b0*/ 	.word	0x000000a0
        /*04b4*/ 	.short	0x010a
        /*04b6*/ 	.byte	0x05
	.zero		1


	//   ....[57]....
        /*04b8*/ 	.word	0x00002cf0
        /*04bc*/ 	.word	0x000000ff
        /*04c0*/ 	.word	0x000000a0
        /*04c4*/ 	.short	0x0106
        /*04c6*/ 	.byte	0x04
	.zero		1


	//   ....[58]....
        /*04c8*/ 	.word	0x00002d30
        /*04cc*/ 	.word	0x00000000
        /*04d0*/ 	.word	0x000000a0
        /*04d4*/ 	.short	0x010a
        /*04d6*/ 	.byte	0xff
	.zero		1


	//   ....[59]....
        /*04d8*/ 	.word	0x00002f70
        /*04dc*/ 	.word	0x000000ff
        /*04e0*/ 	.word	0x00000008
        /*04e4*/ 	.short	0x010a
        /*04e6*/ 	.byte	0x06
	.zero		1


	//   ....[60]....
        /*04e8*/ 	.word	0x00002f90
        /*04ec*/ 	.word	0x000000ff
        /*04f0*/ 	.word	0x00000008
        /*04f4*/ 	.short	0x010a
        /*04f6*/ 	.byte	0x06
	.zero		1


	//   ....[61]....
        /*04f8*/ 	.word	0x00003120
        /*04fc*/ 	.word	0x000000ff
        /*0500*/ 	.word	0x00000008
        /*0504*/ 	.short	0x010a
        /*0506*/ 	.byte	0x06
	.zero		1


	//   ....[62]....
        /*0508*/ 	.word	0x00003140
        /*050c*/ 	.word	0x000000ff
        /*0510*/ 	.word	0x00000008
        /*0514*/ 	.short	0x010a
        /*0516*/ 	.byte	0x06
	.zero		1


	//   ....[63]....
        /*0518*/ 	.word	0x00003200
        /*051c*/ 	.word	0x000000ff
        /*0520*/ 	.word	0x00000000
        /*0524*/ 	.short	0x0101
        /*0526*/ 	.byte	0x07
	.zero		1


	//   ....[64]....
        /*0528*/ 	.word	0x00003520
        /*052c*/ 	.word	0x00000000
        /*0530*/ 	.word	0x00000090
        /*0534*/ 	.short	0x010a
        /*0536*/ 	.byte	0xff
	.zero		1


	//   ....[65]....
        /*0538*/ 	.word	0x000035e0
        /*053c*/ 	.word	0x00000000
        /*0540*/ 	.word	0x00000000
        /*0544*/ 	.short	0x0101
        /*0546*/ 	.byte	0xff
	.zero		1


	//   ....[66]....
        /*0548*/ 	.word	0x000036a0
        /*054c*/ 	.word	0x000000ff
        /*0550*/ 	.word	0x00000000
        /*0554*/ 	.short	0x010a
        /*0556*/ 	.byte	0x08
	.zero		1


	//   ....[67]....
        /*0558*/ 	.word	0x000036b0
        /*055c*/ 	.word	0x000000ff
        /*0560*/ 	.word	0x000000d0
        /*0564*/ 	.short	0x010a
        /*0566*/ 	.byte	0x09
	.zero		1


	//   ....[68]....
        /*0568*/ 	.word	0x00003760
        /*056c*/ 	.word	0x000000ff
        /*0570*/ 	.word	0x00000000
        /*0574*/ 	.short	0x010a
        /*0576*/ 	.byte	0x08
	.zero		1


	//   ....[69]....
        /*0578*/ 	.word	0x00003890
        /*057c*/ 	.word	0x000000ff
        /*0580*/ 	.word	0x00000000
        /*0584*/ 	.short	0x010a
        /*0586*/ 	.byte	0x1e
	.zero		1


	//   ....[70]....
        /*0588*/ 	.word	0x00003b90
        /*058c*/ 	.word	0x000000ff
        /*0590*/ 	.word	0x00000000
        /*0594*/ 	.short	0x010a
        /*0596*/ 	.byte	0x08
	.zero		1


	//   ....[71]....
        /*0598*/ 	.word	0x00003c20
        /*059c*/ 	.word	0x000000ff
        /*05a0*/ 	.word	0x00000000
        /*05a4*/ 	.short	0x010a
        /*05a6*/ 	.byte	0x08
	.zero		1


	//   ....[72]....
        /*05a8*/ 	.word	0x00003cb0
        /*05ac*/ 	.word	0x000000ff
        /*05b0*/ 	.word	0x00000000
        /*05b4*/ 	.short	0x010a
        /*05b6*/ 	.byte	0x08
	.zero		1


	//   ....[73]....
        /*05b8*/ 	.word	0x00003d50
        /*05bc*/ 	.word	0x00000000
        /*05c0*/ 	.word	0x00000000
        /*05c4*/ 	.short	0x010a
        /*05c6*/ 	.byte	0xff
	.zero		1


	//   ....[74]....
        /*05c8*/ 	.word	0x00003d90
        /*05cc*/ 	.word	0x00000000
        /*05d0*/ 	.word	0x00000000
        /*05d4*/ 	.short	0x010a
        /*05d6*/ 	.byte	0xff
	.zero		1


	//   ....[75]....
        /*05d8*/ 	.word	0x00003e00
        /*05dc*/ 	.word	0x000000ff
        /*05e0*/ 	.word	0x00000000
        /*05e4*/ 	.short	0x0101
        /*05e6*/ 	.byte	0x05
	.zero		1


	//   ....[76]....
        /*05e8*/ 	.word	0x00003e40
        /*05ec*/ 	.word	0x000000ff
        /*05f0*/ 	.word	0x00000110
        /*05f4*/ 	.short	0x010a
        /*05f6*/ 	.byte	0x07
	.zero		1


	//   ....[77]....
        /*05f8*/ 	.word	0x00003e90
        /*05fc*/ 	.word	0x000000ff
        /*0600*/ 	.word	0x00000000
        /*0604*/ 	.short	0x0101
        /*0606*/ 	.byte	0x05
	.zero		1


	//   ....[78]....
        /*0608*/ 	.word	0x000042e0
        /*060c*/ 	.word	0x00000000
        /*0610*/ 	.word	0x00000090
        /*0614*/ 	.short	0x010a
        /*0616*/ 	.byte	0xff
	.zero		1


	//   ....[79]....
        /*0618*/ 	.word	0x000043a0
        /*061c*/ 	.word	0x00000000
        /*0620*/ 	.word	0x00000000
        /*0624*/ 	.short	0x0101
        /*0626*/ 	.byte	0xff
	.zero		1


	//   ....[80]....
        /*0628*/ 	.word	0x000046c0
        /*062c*/ 	.word	0x000000ff
        /*0630*/ 	.word	0x00000088
        /*0634*/ 	.short	0x010a
        /*0636*/ 	.byte	0x07
	.zero		1


	//   ....[81]....
        /*0638*/ 	.word	0x000048b0
        /*063c*/ 	.word	0x000000ff
        /*0640*/ 	.word	0x00000060
        /*0644*/ 	.short	0x010a
        /*0646*/ 	.byte	0x07
	.zero		1


	//   ....[82]....
        /*0648*/ 	.word	0x00004aa0
        /*064c*/ 	.word	0x000000ff
        /*0650*/ 	.word	0x00000040
        /*0654*/ 	.short	0x010b
        /*0656*/ 	.byte	0x07
	.zero		1


	//   ....[83]....
        /*0658*/ 	.word	0x00004ab0
        /*065c*/ 	.word	0x000000ff
        /*0660*/ 	.word	0x00000000
        /*0664*/ 	.short	0x0101
        /*0666*/ 	.byte	0x0e
	.zero		1


	//   ....[84]....
        /*0668*/ 	.word	0x00004ad0
        /*066c*/ 	.word	0x000000ff
        /*0670*/ 	.word	0x00000068
        /*0674*/ 	.short	0x010a
        /*0676*/ 	.byte	0x07
	.zero		1


	//   ....[85]....
        /*0678*/ 	.word	0x00004c80
        /*067c*/ 	.word	0x000000ff
        /*0680*/ 	.word	0x00000048
        /*0684*/ 	.short	0x010b
        /*0686*/ 	.byte	0x07
	.zero		1


	//   ....[86]....
        /*0688*/ 	.word	0x00004c90
        /*068c*/ 	.word	0x000000ff
        /*0690*/ 	.word	0x00000000
        /*0694*/ 	.short	0x0101
        /*0696*/ 	.byte	0x0e
	.zero		1


	//   ....[87]....
        /*0698*/ 	.word	0x00004ca0
        /*069c*/ 	.word	0x000000ff
        /*06a0*/ 	.word	0x00000070
        /*06a4*/ 	.short	0x010a
        /*06a6*/ 	.byte	0x07
	.zero		1


	//   ....[88]....
        /*06a8*/ 	.word	0x00004ed0
        /*06ac*/ 	.word	0x000000ff
        /*06b0*/ 	.word	0x00000050
        /*06b4*/ 	.short	0x010b
        /*06b6*/ 	.byte	0x07
	.zero		1


	//   ....[89]....
        /*06b8*/ 	.word	0x00004f40
        /*06bc*/ 	.word	0x000000ff
        /*06c0*/ 	.word	0x00000000
        /*06c4*/ 	.short	0x0101
        /*06c6*/ 	.byte	0x0e
	.zero		1


	//   ....[90]....
        /*06c8*/ 	.word	0x00004f80
        /*06cc*/ 	.word	0x000000ff
        /*06d0*/ 	.word	0x00000078
        /*06d4*/ 	.short	0x010a
        /*06d6*/ 	.byte	0x07
	.zero		1


	//   ....[91]....
        /*06d8*/ 	.word	0x000051b0
        /*06dc*/ 	.word	0x000000ff
        /*06e0*/ 	.word	0x00000058
        /*06e4*/ 	.short	0x010b
        /*06e6*/ 	.byte	0x07
	.zero		1


	//   ....[92]....
        /*06e8*/ 	.word	0x000051d0
        /*06ec*/ 	.word	0x000000ff
        /*06f0*/ 	.word	0x00000000
        /*06f4*/ 	.short	0x0101
        /*06f6*/ 	.byte	0x0d
	.zero		1


	//   ....[93]....
        /*06f8*/ 	.word	0x00005200
        /*06fc*/ 	.word	0x000000ff
        /*0700*/ 	.word	0x00000060
        /*0704*/ 	.short	0x010a
        /*0706*/ 	.byte	0x07
	.zero		1


	//   ....[94]....
        /*0708*/ 	.word	0x00005220
        /*070c*/ 	.word	0x000000ff
        /*0710*/ 	.word	0x00000068
        /*0714*/ 	.short	0x010a
        /*0716*/ 	.byte	0x07
	.zero		1


	//   ....[95]....
        /*0718*/ 	.word	0x00005240
        /*071c*/ 	.word	0x000000ff
        /*0720*/ 	.word	0x00000070
        /*0724*/ 	.short	0x010a
        /*0726*/ 	.byte	0x07
	.zero		1


	//   ....[96]....
        /*0728*/ 	.word	0x00005280
        /*072c*/ 	.word	0x00000000
        /*0730*/ 	.word	0x00000078
        /*0734*/ 	.short	0x010a
        /*0736*/ 	.byte	0xff
	.zero		1


	//   ....[97]....
        /*0738*/ 	.word	0x000055d0
        /*073c*/ 	.word	0x00000000
        /*0740*/ 	.word	0x00000090
        /*0744*/ 	.short	0x010a
        /*0746*/ 	.byte	0xff
	.zero		1


	//   ....[98]....
        /*0748*/ 	.word	0x000056e0
        /*074c*/ 	.word	0x00000000
        /*0750*/ 	.word	0x00000000
        /*0754*/ 	.short	0x0101
        /*0756*/ 	.byte	0xff
	.zero		1


	//   ....[99]....
        /*0758*/ 	.word	0x00006100
        /*075c*/ 	.word	0x000000ff
        /*0760*/ 	.word	0x00000040
        /*0764*/ 	.short	0x010a
        /*0766*/ 	.byte	0x30
	.zero		1


	//   ....[100]....
        /*0768*/ 	.word	0x00006140
        /*076c*/ 	.word	0x0000004a
        /*0770*/ 	.word	0x000000b0
        /*0774*/ 	.short	0x010a
        /*0776*/ 	.byte	0xff
	.zero		1


	//   ....[101]....
        /*0778*/ 	.word	0x00006250
        /*077c*/ 	.word	0x000000ff
        /*0780*/ 	.word	0x00000040
        /*0784*/ 	.short	0x010a
        /*0786*/ 	.byte	0x30
	.zero		1


	//   ....[102]....
        /*0788*/ 	.word	0x00006320
        /*078c*/ 	.word	0x0000004a
        /*0790*/ 	.word	0x000000b0
        /*0794*/ 	.short	0x010a
        /*0796*/ 	.byte	0xff
	.zero		1


	//   ....[103]....
        /*0798*/ 	.word	0x00006ad0
        /*079c*/ 	.word	0x00000000
        /*07a0*/ 	.word	0x00000000
        /*07a4*/ 	.short	0x0101
        /*07a6*/ 	.byte	0xff
	.zero		1


	//   ....[104]....
        /*07a8*/ 	.word	0x00006ae0
        /*07ac*/ 	.word	0x00000003
        /*07b0*/ 	.word	0x00000040
        /*07b4*/ 	.short	0x010a
        /*07b6*/ 	.byte	0xff
	.zero		1


	//   ....[105]....
        /*07b8*/ 	.word	0x00006ba0
        /*07bc*/ 	.word	0x00000003
        /*07c0*/ 	.word	0x00000040
        /*07c4*/ 	.short	0x010a
        /*07c6*/ 	.byte	0xff
	.zero		1


	//   ....[106]....
        /*07c8*/ 	.word	0x00007390
        /*07cc*/ 	.word	0x00000052
        /*07d0*/ 	.word	0x00000000
        /*07d4*/ 	.short	0x0101
        /*07d6*/ 	.byte	0xff
	.zero		1


	//   ....[107]....
        /*07d8*/ 	.word	0x000073b0
        /*07dc*/ 	.word	0x00000053
        /*07e0*/ 	.word	0x00000040
        /*07e4*/ 	.short	0x010a
        /*07e6*/ 	.byte	0xff
	.zero		1


	//   ....[108]....
        /*07e8*/ 	.word	0x00007460
        /*07ec*/ 	.word	0x00000053
        /*07f0*/ 	.word	0x00000040
        /*07f4*/ 	.short	0x010a
        /*07f6*/ 	.byte	0xff
	.zero		1


	//   ....[109]....
        /*07f8*/ 	.word	0x00007c50
        /*07fc*/ 	.word	0x00000052
        /*0800*/ 	.word	0x00000000
        /*0804*/ 	.short	0x0101
        /*0806*/ 	.byte	0xff
	.zero		1


	//   ....[110]....
        /*0808*/ 	.word	0x00007c70
        /*080c*/ 	.word	0x00000058
        /*0810*/ 	.word	0x00000040
        /*0814*/ 	.short	0x010a
        /*0816*/ 	.byte	0xff
	.zero		1


	//   ....[111]....
        /*0818*/ 	.word	0x00007d20
        /*081c*/ 	.word	0x00000058
        /*0820*/ 	.word	0x00000040
        /*0824*/ 	.short	0x010a
        /*0826*/ 	.byte	0xff
	.zero		1


	//   ....[112]....
        /*0828*/ 	.word	0x00007fd0
        /*082c*/ 	.word	0x0000004a
        /*0830*/ 	.word	0x00000000
        /*0834*/ 	.short	0x0101
        /*0836*/ 	.byte	0xff
	.zero		1


	//   ....[113]....
        /*0838*/ 	.word	0x00008560
        /*083c*/ 	.word	0x00000002
        /*0840*/ 	.word	0x00000000
        /*0844*/ 	.short	0x0101
        /*0846*/ 	.byte	0xff
	.zero		1


	//   ....[114]....
        /*0848*/ 	.word	0x000087d0
        /*084c*/ 	.word	0x000000ff
        /*0850*/ 	.word	0x00000000
        /*0854*/ 	.short	0x0101
        /*0856*/ 	.byte	0x04
	.zero		1


	//   ....[115]....
        /*0858*/ 	.word	0x000087f0
        /*085c*/ 	.word	0x00000003
        /*0860*/ 	.word	0x00000100
        /*0864*/ 	.short	0x010a
        /*0866*/ 	.byte	0xff
	.zero		1


	//   ....[116]....
        /*0868*/ 	.word	0x00008850
        /*086c*/ 	.word	0x00000002
        /*0870*/ 	.word	0x00000020
        /*0874*/ 	.short	0x010a
        /*0876*/ 	.byte	0xff
	.zero		1


	//   ....[117]....
        /*0878*/ 	.word	0x000088b0
        /*087c*/ 	.word	0x00000002
        /*0880*/ 	.word	0x00000020
        /*0884*/ 	.short	0x010a
        /*0886*/ 	.byte	0xff
	.zero		1


	//   ....[118]....
        /*0888*/ 	.word	0x00008900
        /*088c*/ 	.word	0x00000002
        /*0890*/ 	.word	0x00000090
        /*0894*/ 	.short	0x010a
        /*0896*/ 	.byte	0xff
	.zero		1


	//   ....[119]....
        /*0898*/ 	.word	0x00008960
        /*089c*/ 	.word	0x00000000
        /*08a0*/ 	.word	0x00000000
        /*08a4*/ 	.short	0x010a
        /*08a6*/ 	.byte	0xff
	.zero		1


	//   ....[120]....
        /*08a8*/ 	.word	0x000089c0
        /*08ac*/ 	.word	0x00000000
        /*08b0*/ 	.word	0x00000000
        /*08b4*/ 	.short	0x010a
        /*08b6*/ 	.byte	0xff
	.zero		1


	//   ....[121]....
        /*08b8*/ 	.word	0x00008a20
        /*08bc*/ 	.word	0x00000000
        /*08c0*/ 	.word	0x00000000
        /*08c4*/ 	.short	0x010a
        /*08c6*/ 	.byte	0xff
	.zero		1


	//   ....[122]....
        /*08c8*/ 	.word	0x00008a70
        /*08cc*/ 	.word	0x00000000
        /*08d0*/ 	.word	0x000000f0
        /*08d4*/ 	.short	0x010a
        /*08d6*/ 	.byte	0xff
	.zero		1


	//   ....[123]....
        /*08d8*/ 	.word	0x00008ad0
        /*08dc*/ 	.word	0x00000000
        /*08e0*/ 	.word	0x000000a0
        /*08e4*/ 	.short	0x010a
        /*08e6*/ 	.byte	0xff
	.zero		1


	//   ....[124]....
        /*08e8*/ 	.word	0x00008b20
        /*08ec*/ 	.word	0x00000000
        /*08f0*/ 	.word	0x00000090
        /*08f4*/ 	.short	0x010a
        /*08f6*/ 	.byte	0xff
	.zero		1


	//   ....[125]....
        /*08f8*/ 	.word	0x00008b80
        /*08fc*/ 	.word	0x00000000
        /*0900*/ 	.word	0x000000a0
        /*0904*/ 	.short	0x010a
        /*0906*/ 	.byte	0xff
	.zero		1


	//   ....[126]....
        /*0908*/ 	.word	0x00008be0
        /*090c*/ 	.word	0x00000004
        /*0910*/ 	.word	0x00000008
        /*0914*/ 	.short	0x010a
        /*0916*/ 	.byte	0xff
	.zero		1


	//   ....[127]....
        /*0918*/ 	.word	0x00008cc0
        /*091c*/ 	.word	0x00000002
        /*0920*/ 	.word	0x00000008
        /*0924*/ 	.short	0x010a
        /*0926*/ 	.byte	0xff
	.zero		1


	//   ....[128]....
        /*0928*/ 	.word	0x00008d10
        /*092c*/ 	.word	0x00000000
        /*0930*/ 	.word	0x00000090
        /*0934*/ 	.short	0x010a
        /*0936*/ 	.byte	0xff
	.zero		1


	//   ....[129]....
        /*0938*/ 	.word	0x00008d70
        /*093c*/ 	.word	0x00000000
        /*0940*/ 	.word	0x000000d0
        /*0944*/ 	.short	0x010a
        /*0946*/ 	.byte	0xff
	.zero		1


	//   ....[130]....
        /*0948*/ 	.word	0x00008dd0
        /*094c*/ 	.word	0x00000000
        /*0950*/ 	.word	0x00000000
        /*0954*/ 	.short	0x010a
        /*0956*/ 	.byte	0xff
	.zero		1


	//   ....[131]....
        /*0958*/ 	.word	0x00008e30
        /*095c*/ 	.word	0x00000000
        /*0960*/ 	.word	0x00000000
        /*0964*/ 	.short	0x010a
        /*0966*/ 	.byte	0xff
	.zero		1


	//   ....[132]....
        /*0968*/ 	.word	0x00008e90
        /*096c*/ 	.word	0x00000000
        /*0970*/ 	.word	0x00000000
        /*0974*/ 	.short	0x010a
        /*0976*/ 	.byte	0xff
	.zero		1


	//   ....[133]....
        /*0978*/ 	.word	0x00008ef0
        /*097c*/ 	.word	0x00000000
        /*0980*/ 	.word	0x00000000
        /*0984*/ 	.short	0x010a
        /*0986*/ 	.byte	0xff
	.zero		1


	//   ....[134]....
        /*0988*/ 	.word	0x00008f50
        /*098c*/ 	.word	0x00000000
        /*0990*/ 	.word	0x00000110
        /*0994*/ 	.short	0x010a
        /*0996*/ 	.byte	0xff
	.zero		1


	//   ....[135]....
        /*0998*/ 	.word	0x00008fa0
        /*099c*/ 	.word	0x00000000
        /*09a0*/ 	.word	0x00000090
        /*09a4*/ 	.short	0x010a
        /*09a6*/ 	.byte	0xff
	.zero		1


	//   ....[136]....
        /*09a8*/ 	.word	0x00009000
        /*09ac*/ 	.word	0x00000000
        /*09b0*/ 	.word	0x00000088
        /*09b4*/ 	.short	0x010a
        /*09b6*/ 	.byte	0xff
	.zero		1


	//   ....[137]....
        /*09b8*/ 	.word	0x00009060
        /*09bc*/ 	.word	0x00000003
        /*09c0*/ 	.word	0x00000060
        /*09c4*/ 	.short	0x010a
        /*09c6*/ 	.byte	0xff
	.zero		1


	//   ....[138]....
        /*09c8*/ 	.word	0x000090c0
        /*09cc*/ 	.word	0x00000003
        /*09d0*/ 	.word	0x00000068
        /*09d4*/ 	.short	0x010a
        /*09d6*/ 	.byte	0xff
	.zero		1


	//   ....[139]....
        /*09d8*/ 	.word	0x00009120
        /*09dc*/ 	.word	0x00000003
        /*09e0*/ 	.word	0x00000070
        /*09e4*/ 	.short	0x010a
        /*09e6*/ 	.byte	0xff
	.zero		1


	//   ....[140]....
        /*09e8*/ 	.word	0x00009180
        /*09ec*/ 	.word	0x00000003
        /*09f0*/ 	.word	0x00000078
        /*09f4*/ 	.short	0x010a
        /*09f6*/ 	.byte	0xff
	.zero		1


	//   ....[141]....
        /*09f8*/ 	.word	0x000091e0
        /*09fc*/ 	.word	0x00000000
        /*0a00*/ 	.word	0x00000060
        /*0a04*/ 	.short	0x010a
        /*0a06*/ 	.byte	0xff
	.zero		1


	//   ....[142]....
        /*0a08*/ 	.word	0x00009240
        /*0a0c*/ 	.word	0x00000000
        /*0a10*/ 	.word	0x00000068
        /*0a14*/ 	.short	0x010a
        /*0a16*/ 	.byte	0xff
	.zero		1


	//   ....[143]....
        /*0a18*/ 	.word	0x000092a0
        /*0a1c*/ 	.word	0x00000000
        /*0a20*/ 	.word	0x00000070
        /*0a24*/ 	.short	0x010a
        /*0a26*/ 	.byte	0xff
	.zero		1


	//   ....[144]....
        /*0a28*/ 	.word	0x000092f0
        /*0a2c*/ 	.word	0x00000000
        /*0a30*/ 	.word	0x00000090
        /*0a34*/ 	.short	0x010a
        /*0a36*/ 	.byte	0xff
	.zero		1


	//   ....[145]....
        /*0a38*/ 	.word	0x00009350
        /*0a3c*/ 	.word	0x00000000
        /*0a40*/ 	.word	0x00000040
        /*0a44*/ 	.short	0x010a
        /*0a46*/ 	.byte	0xff
	.zero		1


	//   ....[146]....
        /*0a48*/ 	.word	0x000093a0
        /*0a4c*/ 	.word	0x0000004a
        /*0a50*/ 	.word	0x000000b0
        /*0a54*/ 	.short	0x010a
        /*0a56*/ 	.byte	0xff
	.zero		1


	//   ....[147]....
        /*0a58*/ 	.word	0x000093f0
        /*0a5c*/ 	.word	0x00000003
        /*0a60*/ 	.word	0x00000040
        /*0a64*/ 	.short	0x010a
        /*0a66*/ 	.byte	0xff
	.zero		1


	//   ....[148]....
        /*0a68*/ 	.word	0x00009440
        /*0a6c*/ 	.word	0x00000053
        /*0a70*/ 	.word	0x00000040
        /*0a74*/ 	.short	0x010a
        /*0a76*/ 	.byte	0xff
	.zero		1


	//   ....[149]....
        /*0a78*/ 	.word	0x00009490
        /*0a7c*/ 	.word	0x00000058
        /*0a80*/ 	.word	0x00000040
        /*0a84*/ 	.short	0x010a
        /*0a86*/ 	.byte	0xff
	.zero		1


	//----- nvinfo : EIATTR_NUM_MBARRIERS
	.align		4
.L_47:
        /*0a88*/ 	.byte	0x03, 0x38
        /*0a8a*/ 	.short	0x0023


	//----- nvinfo : EIATTR_EXIT_INSTR_OFFSETS
	.align		4
        /*0a8c*/ 	.byte	0x04, 0x1c
        /*0a8e*/ 	.short	(.L_49 - .L_48)


	//   ....[0]....
.L_48:
        /*0a90*/ 	.word	0x00002800


	//   ....[1]....
        /*0a94*/ 	.word	0x00002d00


	//   ....[2]....
        /*0a98*/ 	.word	0x00002d60


	//   ....[3]....
        /*0a9c*/ 	.word	0x000040c0


	//   ....[4]....
        /*0aa0*/ 	.word	0x000052b0


	//   ....[5]....
        /*0aa4*/ 	.word	0x000052f0


	//   ....[6]....
        /*0aa8*/ 	.word	0x000086c0


	//   ....[7]....
        /*0aac*/ 	.word	0x00008740


	//   ....[8]....
        /*0ab0*/ 	.word	0x00008770


	//   ....[9]....
        /*0ab4*/ 	.word	0x000087e0


	//----- nvinfo : EIATTR_MAX_THREADS
	.align		4
.L_49:
        /*0ab8*/ 	.byte	0x04, 0x05
        /*0aba*/ 	.short	(.L_51 - .L_50)
.L_50:
        /*0abc*/ 	.word	0x00000100
        /*0ac0*/ 	.word	0x00000001
        /*0ac4*/ 	.word	0x00000001


	//----- nvinfo : EIATTR_CRS_STACK_SIZE
	.align		4
.L_51:
        /*0ac8*/ 	.byte	0x04, 0x1e
        /*0aca*/ 	.short	(.L_53 - .L_52)
.L_52:
        /*0acc*/ 	.word	0x00000000


	//----- nvinfo : EIATTR_CBANK_PARAM_SIZE
	.align		4
.L_53:
        /*0ad0*/ 	.byte	0x03, 0x19
        /*0ad2*/ 	.short	0x0800


	//----- nvinfo : EIATTR_PARAM_CBANK
	.align		4
        /*0ad4*/ 	.byte	0x04, 0x0a
        /*0ad6*/ 	.short	(.L_55 - .L_54)
	.align		4
.L_54:
        /*0ad8*/ 	.word	index@(.nv.constant0._ZN7cutlass13device_kernelINS_4gemm6kernel13GemmUniversalIN4cute5tupleIJiiiiEEENS1_10collective13CollectiveMmaINS1_35MainloopSm100TmaUmmaWarpSpecializedILi4ELi2ELi4ENS5_IJNS4_1CILi2EEENSA_ILi1EEESC_EEEEENS5_IJNSA_ILi128EEESF_NSA_ILi64EEEEEENS_6half_tENS5_IJSC_llEEESI_SJ_NS4_8TiledMMAINS4_8MMA_AtomIJNS4_26SM100_MMA_F16BF16_2x1SM_SSISI_SI_fLi128ELi128ELNS4_4UMMA5MajorE1ELSO_1ELNSN_7ScaleInE0ELSP_0EEEEEENS4_6LayoutINS5_IJSC_SC_SC_EEENS5_IJNSA_ILi0EEESU_SU_EEEEENS5_IJNS4_10UnderscoreESX_SX_EEEEENS4_18SM100_TMA_2SM_LOADENS4_14ComposedLayoutINS4_7SwizzleILi3ELi4ELi3EEENS4_18smem_ptr_flag_bitsILi16EEENSS_INS5_IJSG_NSA_ILi8EEEEEENS5_IJSC_SG_EEEEEEEvNS4_8identityES10_S1A_vS1B_EENS_8epilogue10collective18CollectiveEpilogueINS1D_23Sm100TmaWarpSpecializedILi4ELi2ELi16ELb1ELb0EEEJNS5_IJSG_SF_SG_EEENS5_IJNSS_ISG_SC_EENSS_INS5_IJNSA_ILi16EEESB_EEES18_EEEEESI_NS5_IJlSC_lEEESI_S1O_NS1D_6fusion15FusionCallbacksIS1H_NS1P_17LinearCombinationISI_fSI_fLNS_15FloatRoundStyleE2EEES1I_S1N_JEEENS4_5SM1004TMEM4LOAD26SM100_TMEM_LOAD_32dp32b16xENS4_13SM90_TMA_LOADENS11_INS12_ILi1ELi4ELi3EEES15_NSS_INS5_IJS16_S1K_EEENS5_IJS1K_SC_EEEEEEENS4_39AutoVectorizingCopyWithAssumedAlignmentILi128EEENS4_14SM90_TMA_STOREES24_S26_S26_EEEvvEEEEvNT_6ParamsE)
        /*0adc*/ 	.short	0x0380
        /*0ade*/ 	.short	0x0800


	//----- nvinfo : EIATTR_SW_WAR
	.align		4
.L_55:
        /*0ae0*/ 	.byte	0x04, 0x36
        /*0ae2*/ 	.short	(.L_57 - .L_56)
.L_56:
        /*0ae4*/ 	.word	0x00000008
.L_57:


//--------------------- .nv.callgraph             --------------------------
	.section	.nv.callgraph,"",@"SHT_CUDA_CALLGRAPH"
	.align	4
	.sectionentsize	8
	.align		4
        /*0000*/ 	.word	0x00000000
	.align		4
        /*0004*/ 	.word	0xffffffff
	.align		4
        /*0008*/ 	.word	index@(_ZN7cutlass13device_kernelINS_4gemm6kernel13GemmUniversalIN4cute5tupleIJiiiiEEENS1_10collective13CollectiveMmaINS1_35MainloopSm100TmaUmmaWarpSpecializedILi4ELi2ELi4ENS5_IJNS4_1CILi2EEENSA_ILi1EEESC_EEEEENS5_IJNSA_ILi128EEESF_NSA_ILi64EEEEEENS_6half_tENS5_IJSC_llEEESI_SJ_NS4_8TiledMMAINS4_8MMA_AtomIJNS4_26SM100_MMA_F16BF16_2x1SM_SSISI_SI_fLi128ELi128ELNS4_4UMMA5MajorE1ELSO_1ELNSN_7ScaleInE0ELSP_0EEEEEENS4_6LayoutINS5_IJSC_SC_SC_EEENS5_IJNSA_ILi0EEESU_SU_EEEEENS5_IJNS4_10UnderscoreESX_SX_EEEEENS4_18SM100_TMA_2SM_LOADENS4_14ComposedLayoutINS4_7SwizzleILi3ELi4ELi3EEENS4_18smem_ptr_flag_bitsILi16EEENSS_INS5_IJSG_NSA_ILi8EEEEEENS5_IJSC_SG_EEEEEEEvNS4_8identityES10_S1A_vS1B_EENS_8epilogue10collective18CollectiveEpilogueINS1D_23Sm100TmaWarpSpecializedILi4ELi2ELi16ELb1ELb0EEEJNS5_IJSG_SF_SG_EEENS5_IJNSS_ISG_SC_EENSS_INS5_IJNSA_ILi16EEESB_EEES18_EEEEESI_NS5_IJlSC_lEEESI_S1O_NS1D_6fusion15FusionCallbacksIS1H_NS1P_17LinearCombinationISI_fSI_fLNS_15FloatRoundStyleE2EEES1I_S1N_JEEENS4_5SM1004TMEM4LOAD26SM100_TMEM_LOAD_32dp32b16xENS4_13SM90_TMA_LOADENS11_INS12_ILi1ELi4ELi3EEES15_NSS_INS5_IJS16_S1K_EEENS5_IJS1K_SC_EEEEEEENS4_39AutoVectorizingCopyWithAssumedAlignmentILi128EEENS4_14SM90_TMA_STOREES24_S26_S26_EEEvvEEEEvNT_6ParamsE)
	.align		4
        /*000c*/ 	.word	index@(__assertfail)
	.align		4
        /*0010*/ 	.word	0x00000000
	.align		4
        /*0014*/ 	.word	0xfffffffe
	.align		4
        /*0018*/ 	.word	0x00000000
	.align		4
        /*001c*/ 	.word	0xfffffffd
	.align		4
        /*0020*/ 	.word	0x00000000
	.align		4
        /*0024*/ 	.word	0xfffffffc


//--------------------- .nv.constant4             --------------------------
	.section	.nv.constant4,"a",@progbits
	.align	8
	.align		8
.nv.constant4:
        /*0000*/ 	.dword	__assertfail
	.align		8
        /*0008*/ 	.dword	__unnamed_1
	.align		8
        /*0010*/ 	.dword	__unnamed_2
	.align		8
        /*0018*/ 	.dword	_ZN40_INTERNAL_2ce853b2_4_k_cu_19ace5f6_282244cuda3std3__45__cpo5beginE
	.align		8
        /*0020*/ 	.dword	_ZN40_INTERNAL_2ce853b2_4_k_cu_19ace5f6_282244cuda3std3__45__cpo3endE
	.align		8
        /*0028*/ 	.dword	_ZN40_INTERNAL_2ce853b2_4_k_cu_19ace5f6_282244cuda3std3__45__cpo6cbeginE
	.align		8
        /*0030*/ 	.dword	_ZN40_INTERNAL_2ce853b2_4_k_cu_19ace5f6_282244cuda3std3__45__cpo4cendE
	.align		8
        /*0038*/ 	.dword	_ZN40_INTERNAL_2ce853b2_4_k_cu_19ace5f6_282244cuda3std3__442_GLOBAL__N__2ce853b2_4_k_cu_19ace5f6_282246ignoreE
	.align		8
        /*0040*/ 	.dword	_ZN40_INTERNAL_2ce853b2_4_k_cu_19ace5f6_282244cuda3std3__419piecewise_constructE
	.align		8
        /*0048*/ 	.dword	_ZN40_INTERNAL_2ce853b2_4_k_cu_19ace5f6_282244cuda3std3__48in_placeE
	.align		8
        /*0050*/ 	.dword	_ZN40_INTERNAL_2ce853b2_4_k_cu_19ace5f6_282244cuda3std6ranges3__45__cpo4swapE
	.align		8
        /*0058*/ 	.dword	_ZN40_INTERNAL_2ce853b2_4_k_cu_19ace5f6_282244cuda3std6ranges3__45__cpo9iter_moveE
	.align		8
        /*0060*/ 	.dword	_ZN40_INTERNAL_2ce853b2_4_k_cu_19ace5f6_282244cute7productE
	.align		8
        /*0068*/ 	.dword	_ZN40_INTERNAL_2ce853b2_4_k_cu_19ace5f6_282244cute1_E
	.align		8
        /*0070*/ 	.dword	$str$25
	.align		8
        /*0078*/ 	.dword	$str$26
	.align		8
        /*0080*/ 	.dword	$str$27
	.align		8
        /*0088*/ 	.dword	$str$28


//--------------------- .text._ZN7cutlass13device_kernelINS_4gemm6kernel13GemmUniversalIN4cute5tupleIJiiiiEEENS1_10collective13CollectiveMmaINS1_35MainloopSm100TmaUmmaWarpSpecializedILi4ELi2ELi4ENS5_IJNS4_1CILi2EEENSA_ILi1EEESC_EEEEENS5_IJNSA_ILi128EEESF_NSA_ILi64EEEEEENS_6half_tENS5_IJSC_llEEESI_SJ_NS4_8TiledMMAINS4_8MMA_AtomIJNS4_26SM100_MMA_F16BF16_2x1SM_SSISI_SI_fLi128ELi128ELNS4_4UMMA5MajorE1ELSO_1ELNSN_7ScaleInE0ELSP_0EEEEEENS4_6LayoutINS5_IJSC_SC_SC_EEENS5_IJNSA_ILi0EEESU_SU_EEEEENS5_IJNS4_10UnderscoreESX_SX_EEEEENS4_18SM100_TMA_2SM_LOADENS4_14ComposedLayoutINS4_7SwizzleILi3ELi4ELi3EEENS4_18smem_ptr_flag_bitsILi16EEENSS_INS5_IJSG_NSA_ILi8EEEEEENS5_IJSC_SG_EEEEEEEvNS4_8identityES10_S1A_vS1B_EENS_8epilogue10collective18CollectiveEpilogueINS1D_23Sm100TmaWarpSpecializedILi4ELi2ELi16ELb1ELb0EEEJNS5_IJSG_SF_SG_EEENS5_IJNSS_ISG_SC_EENSS_INS5_IJNSA_ILi16EEESB_EEES18_EEEEESI_NS5_IJlSC_lEEESI_S1O_NS1D_6fusion15FusionCallbacksIS1H_NS1P_17LinearCombinationISI_fSI_fLNS_15FloatRoundStyleE2EEES1I_S1N_JEEENS4_5SM1004TMEM4LOAD26SM100_TMEM_LOAD_32dp32b16xENS4_13SM90_TMA_LOADENS11_INS12_ILi1ELi4ELi3EEES15_NSS_INS5_IJS16_S1K_EEENS5_IJS1K_SC_EEEEEEENS4_39AutoVectorizingCopyWithAssumedAlignmentILi128EEENS4_14SM90_TMA_STOREES24_S26_S26_EEEvvEEEEvNT_6ParamsE --------------------------
	.section	.text._ZN7cutlass13device_kernelINS_4gemm6kernel13GemmUniversalIN4cute5tupleIJiiiiEEENS1_10collective13CollectiveMmaINS1_35MainloopSm100TmaUmmaWarpSpecializedILi4ELi2ELi4ENS5_IJNS4_1CILi2EEENSA_ILi1EEESC_EEEEENS5_IJNSA_ILi128EEESF_NSA_ILi64EEEEEENS_6half_tENS5_IJSC_llEEESI_SJ_NS4_8TiledMMAINS4_8MMA_AtomIJNS4_26SM100_MMA_F16BF16_2x1SM_SSISI_SI_fLi128ELi128ELNS4_4UMMA5MajorE1ELSO_1ELNSN_7ScaleInE0ELSP_0EEEEEENS4_6LayoutINS5_IJSC_SC_SC_EEENS5_IJNSA_ILi0EEESU_SU_EEEEENS5_IJNS4_10UnderscoreESX_SX_EEEEENS4_18SM100_TMA_2SM_LOADENS4_14ComposedLayoutINS4_7SwizzleILi3ELi4ELi3EEENS4_18smem_ptr_flag_bitsILi16EEENSS_INS5_IJSG_NSA_ILi8EEEEEENS5_IJSC_SG_EEEEEEEvNS4_8identityES10_S1A_vS1B_EENS_8epilogue10collective18CollectiveEpilogueINS1D_23Sm100TmaWarpSpecializedILi4ELi2ELi16ELb1ELb0EEEJNS5_IJSG_SF_SG_EEENS5_IJNSS_ISG_SC_EENSS_INS5_IJNSA_ILi16EEESB_EEES18_EEEEESI_NS5_IJlSC_lEEESI_S1O_NS1D_6fusion15FusionCallbacksIS1H_NS1P_17LinearCombinationISI_fSI_fLNS_15FloatRoundStyleE2EEES1I_S1N_JEEENS4_5SM1004TMEM4LOAD26SM100_TMEM_LOAD_32dp32b16xENS4_13SM90_TMA_LOADENS11_INS12_ILi1ELi4ELi3EEES15_NSS_INS5_IJS16_S1K_EEENS5_IJS1K_SC_EEEEEEENS4_39AutoVectorizingCopyWithAssumedAlignmentILi128EEENS4_14SM90_TMA_STOREES24_S26_S26_EEEvvEEEEvNT_6ParamsE,"ax",@progbits
	.align	128
.text._ZN7cutlass13device_kernelINS_4gemm6kernel13GemmUniversalIN4cute5tupleIJiiiiEEENS1_10collective13CollectiveMmaINS1_35MainloopSm100TmaUmmaWarpSpecializedILi4ELi2ELi4ENS5_IJNS4_1CILi2EEENSA_ILi1EEESC_EEEEENS5_IJNSA_ILi128EEESF_NSA_ILi64EEEEEENS_6half_tENS5_IJSC_llEEESI_SJ_NS4_8TiledMMAINS4_8MMA_AtomIJNS4_26SM100_MMA_F16BF16_2x1SM_SSISI_SI_fLi128ELi128ELNS4_4UMMA5MajorE1ELSO_1ELNSN_7ScaleInE0ELSP_0EEEEEENS4_6LayoutINS5_IJSC_SC_SC_EEENS5_IJNSA_ILi0EEESU_SU_EEEEENS5_IJNS4_10UnderscoreESX_SX_EEEEENS4_18SM100_TMA_2SM_LOADENS4_14ComposedLayoutINS4_7SwizzleILi3ELi4ELi3EEENS4_18smem_ptr_flag_bitsILi16EEENSS_INS5_IJSG_NSA_ILi8EEEEEENS5_IJSC_SG_EEEEEEEvNS4_8identityES10_S1A_vS1B_EENS_8epilogue10collective18CollectiveEpilogueINS1D_23Sm100TmaWarpSpecializedILi4ELi2ELi16ELb1ELb0EEEJNS5_IJSG_SF_SG_EEENS5_IJNSS_ISG_SC_EENSS_INS5_IJNSA_ILi16EEESB_EEES18_EEEEESI_NS5_IJlSC_lEEESI_S1O_NS1D_6fusion15FusionCallbacksIS1H_NS1P_17LinearCombinationISI_fSI_fLNS_15FloatRoundStyleE2EEES1I_S1N_JEEENS4_5SM1004TMEM4LOAD26SM100_TMEM_LOAD_32dp32b16xENS4_13SM90_TMA_LOADENS11_INS12_ILi1ELi4ELi3EEES15_NSS_INS5_IJS16_S1K_EEENS5_IJS1K_SC_EEEEEEENS4_39AutoVectorizingCopyWithAssumedAlignmentILi128EEENS4_14SM90_TMA_STOREES24_S26_S26_EEEvvEEEEvNT_6ParamsE:
        .type           _ZN7cutlass13device_kernelINS_4gemm6kernel13GemmUniversalIN4cute5tupleIJiiiiEEENS1_10collective13CollectiveMmaINS1_35MainloopSm100TmaUmmaWarpSpecializedILi4ELi2ELi4ENS5_IJNS4_1CILi2EEENSA_ILi1EEESC_EEEEENS5_IJNSA_ILi128EEESF_NSA_ILi64EEEEEENS_6half_tENS5_IJSC_llEEESI_SJ_NS4_8TiledMMAINS4_8MMA_AtomIJNS4_26SM100_MMA_F16BF16_2x1SM_SSISI_SI_fLi128ELi128ELNS4_4UMMA5MajorE1ELSO_1ELNSN_7ScaleInE0ELSP_0EEEEEENS4_6LayoutINS5_IJSC_SC_SC_EEENS5_IJNSA_ILi0EEESU_SU_EEEEENS5_IJNS4_10UnderscoreESX_SX_EEEEENS4_18SM100_TMA_2SM_LOADENS4_14ComposedLayoutINS4_7SwizzleILi3ELi4ELi3EEENS4_18smem_ptr_flag_bitsILi16EEENSS_INS5_IJSG_NSA_ILi8EEEEEENS5_IJSC_SG_EEEEEEEvNS4_8identityES10_S1A_vS1B_EENS_8epilogue10collective18CollectiveEpilogueINS1D_23Sm100TmaWarpSpecializedILi4ELi2ELi16ELb1ELb0EEEJNS5_IJSG_SF_SG_EEENS5_IJNSS_ISG_SC_EENSS_INS5_IJNSA_ILi16EEESB_EEES18_EEEEESI_NS5_IJlSC_lEEESI_S1O_NS1D_6fusion15FusionCallbacksIS1H_NS1P_17LinearCombinationISI_fSI_fLNS_15FloatRoundStyleE2EEES1I_S1N_JEEENS4_5SM1004TMEM4LOAD26SM100_TMEM_LOAD_32dp32b16xENS4_13SM90_TMA_LOADENS11_INS12_ILi1ELi4ELi3EEES15_NSS_INS5_IJS16_S1K_EEENS5_IJS1K_SC_EEEEEEENS4_39AutoVectorizingCopyWithAssumedAlignmentILi128EEENS4_14SM90_TMA_STOREES24_S26_S26_EEEvvEEEEvNT_6ParamsE,@function
        .size           _ZN7cutlass13device_kernelINS_4gemm6kernel13GemmUniversalIN4cute5tupleIJiiiiEEENS1_10collective13CollectiveMmaINS1_35MainloopSm100TmaUmmaWarpSpecializedILi4ELi2ELi4ENS5_IJNS4_1CILi2EEENSA_ILi1EEESC_EEEEENS5_IJNSA_ILi128EEESF_NSA_ILi64EEEEEENS_6half_tENS5_IJSC_llEEESI_SJ_NS4_8TiledMMAINS4_8MMA_AtomIJNS4_26SM100_MMA_F16BF16_2x1SM_SSISI_SI_fLi128ELi128ELNS4_4UMMA5MajorE1ELSO_1ELNSN_7ScaleInE0ELSP_0EEEEEENS4_6LayoutINS5_IJSC_SC_SC_EEENS5_IJNSA_ILi0EEESU_SU_EEEEENS5_IJNS4_10UnderscoreESX_SX_EEEEENS4_18SM100_TMA_2SM_LOADENS4_14ComposedLayoutINS4_7SwizzleILi3ELi4ELi3EEENS4_18smem_ptr_flag_bitsILi16EEENSS_INS5_IJSG_NSA_ILi8EEEEEENS5_IJSC_SG_EEEEEEEvNS4_8identityES10_S1A_vS1B_EENS_8epilogue10collective18CollectiveEpilogueINS1D_23Sm100TmaWarpSpecializedILi4ELi2ELi16ELb1ELb0EEEJNS5_IJSG_SF_SG_EEENS5_IJNSS_ISG_SC_EENSS_INS5_IJNSA_ILi16EEESB_EEES18_EEEEESI_NS5_IJlSC_lEEESI_S1O_NS1D_6fusion15FusionCallbacksIS1H_NS1P_17LinearCombinationISI_fSI_fLNS_15FloatRoundStyleE2EEES1I_S1N_JEEENS4_5SM1004TMEM4LOAD26SM100_TMEM_LOAD_32dp32b16xENS4_13SM90_TMA_LOADENS11_INS12_ILi1ELi4ELi3EEES15_NSS_INS5_IJS16_S1K_EEENS5_IJS1K_SC_EEEEEEENS4_39AutoVectorizingCopyWithAssumedAlignmentILi128EEENS4_14SM90_TMA_STOREES24_S26_S26_EEEvvEEEEvNT_6ParamsE,(.L_x_197 - _ZN7cutlass13device_kernelINS_4gemm6kernel13GemmUniversalIN4cute5tupleIJiiiiEEENS1_10collective13CollectiveMmaINS1_35MainloopSm100TmaUmmaWarpSpecializedILi4ELi2ELi4ENS5_IJNS4_1CILi2EEENSA_ILi1EEESC_EEEEENS5_IJNSA_ILi128EEESF_NSA_ILi64EEEEEENS_6half_tENS5_IJSC_llEEESI_SJ_NS4_8TiledMMAINS4_8MMA_AtomIJNS4_26SM100_MMA_F16BF16_2x1SM_SSISI_SI_fLi128ELi128ELNS4_4UMMA5MajorE1ELSO_1ELNSN_7ScaleInE0ELSP_0EEEEEENS4_6LayoutINS5_IJSC_SC_SC_EEENS5_IJNSA_ILi0EEESU_SU_EEEEENS5_IJNS4_10UnderscoreESX_SX_EEEEENS4_18SM100_TMA_2SM_LOADENS4_14ComposedLayoutINS4_7SwizzleILi3ELi4ELi3EEENS4_18smem_ptr_flag_bitsILi16EEENSS_INS5_IJSG_NSA_ILi8EEEEEENS5_IJSC_SG_EEEEEEEvNS4_8identityES10_S1A_vS1B_EENS_8epilogue10collective18CollectiveEpilogueINS1D_23Sm100TmaWarpSpecializedILi4ELi2ELi16ELb1ELb0EEEJNS5_IJSG_SF_SG_EEENS5_IJNSS_ISG_SC_EENSS_INS5_IJNSA_ILi16EEESB_EEES18_EEEEESI_NS5_IJlSC_lEEESI_S1O_NS1D_6fusion15FusionCallbacksIS1H_NS1P_17LinearCombinationISI_fSI_fLNS_15FloatRoundStyleE2EEES1I_S1N_JEEENS4_5SM1004TMEM4LOAD26SM100_TMEM_LOAD_32dp32b16xENS4_13SM90_TMA_LOADENS11_INS12_ILi1ELi4ELi3EEES15_NSS_INS5_IJS16_S1K_EEENS5_IJS1K_SC_EEEEEEENS4_39AutoVectorizingCopyWithAssumedAlignmentILi128EEENS4_14SM90_TMA_STOREES24_S26_S26_EEEvvEEEEvNT_6ParamsE)
        .other          _ZN7cutlass13device_kernelINS_4gemm6kernel13GemmUniversalIN4cute5tupleIJiiiiEEENS1_10collective13CollectiveMmaINS1_35MainloopSm100TmaUmmaWarpSpecializedILi4ELi2ELi4ENS5_IJNS4_1CILi2EEENSA_ILi1EEESC_EEEEENS5_IJNSA_ILi128EEESF_NSA_ILi64EEEEEENS_6half_tENS5_IJSC_llEEESI_SJ_NS4_8TiledMMAINS4_8MMA_AtomIJNS4_26SM100_MMA_F16BF16_2x1SM_SSISI_SI_fLi128ELi128ELNS4_4UMMA5MajorE1ELSO_1ELNSN_7ScaleInE0ELSP_0EEEEEENS4_6LayoutINS5_IJSC_SC_SC_EEENS5_IJNSA_ILi0EEESU_SU_EEEEENS5_IJNS4_10UnderscoreESX_SX_EEEEENS4_18SM100_TMA_2SM_LOADENS4_14ComposedLayoutINS4_7SwizzleILi3ELi4ELi3EEENS4_18smem_ptr_flag_bitsILi16EEENSS_INS5_IJSG_NSA_ILi8EEEEEENS5_IJSC_SG_EEEEEEEvNS4_8identityES10_S1A_vS1B_EENS_8epilogue10collective18CollectiveEpilogueINS1D_23Sm100TmaWarpSpecializedILi4ELi2ELi16ELb1ELb0EEEJNS5_IJSG_SF_SG_EEENS5_IJNSS_ISG_SC_EENSS_INS5_IJNSA_ILi16EEESB_EEES18_EEEEESI_NS5_IJlSC_lEEESI_S1O_NS1D_6fusion15FusionCallbacksIS1H_NS1P_17LinearCombinationISI_fSI_fLNS_15FloatRoundStyleE2EEES1I_S1N_JEEENS4_5SM1004TMEM4LOAD26SM100_TMEM_LOAD_32dp32b16xENS4_13SM90_TMA_LOADENS11_INS12_ILi1ELi4ELi3EEES15_NSS_INS5_IJS16_S1K_EEENS5_IJS1K_SC_EEEEEEENS4_39AutoVectorizingCopyWithAssumedAlignmentILi128EEENS4_14SM90_TMA_STOREES24_S26_S26_EEEvvEEEEvNT_6ParamsE,@"STO_CUDA_ENTRY STV_DEFAULT"
_ZN7cutlass13device_kernelINS_4gemm6kernel13GemmUniversalIN4cute5tupleIJiiiiEEENS1_10collective13CollectiveMmaINS1_35MainloopSm100TmaUmmaWarpSpecializedILi4ELi2ELi4ENS5_IJNS4_1CILi2EEENSA_ILi1EEESC_EEEEENS5_IJNSA_ILi128EEESF_NSA_ILi64EEEEEENS_6half_tENS5_IJSC_llEEESI_SJ_NS4_8TiledMMAINS4_8MMA_AtomIJNS4_26SM100_MMA_F16BF16_2x1SM_SSISI_SI_fLi128ELi128ELNS4_4UMMA5MajorE1ELSO_1ELNSN_7ScaleInE0ELSP_0EEEEEENS4_6LayoutINS5_IJSC_SC_SC_EEENS5_IJNSA_ILi0EEESU_SU_EEEEENS5_IJNS4_10UnderscoreESX_SX_EEEEENS4_18SM100_TMA_2SM_LOADENS4_14ComposedLayoutINS4_7SwizzleILi3ELi4ELi3EEENS4_18smem_ptr_flag_bitsILi16EEENSS_INS5_IJSG_NSA_ILi8EEEEEENS5_IJSC_SG_EEEEEEEvNS4_8identityES10_S1A_vS1B_EENS_8epilogue10collective18CollectiveEpilogueINS1D_23Sm100TmaWarpSpecializedILi4ELi2ELi16ELb1ELb0EEEJNS5_IJSG_SF_SG_EEENS5_IJNSS_ISG_SC_EENSS_INS5_IJNSA_ILi16EEESB_EEES18_EEEEESI_NS5_IJlSC_lEEESI_S1O_NS1D_6fusion15FusionCallbacksIS1H_NS1P_17LinearCombinationISI_fSI_fLNS_15FloatRoundStyleE2EEES1I_S1N_JEEENS4_5SM1004TMEM4LOAD26SM100_TMEM_LOAD_32dp32b16xENS4_13SM90_TMA_LOADENS11_INS12_ILi1ELi4ELi3EEES15_NSS_INS5_IJS16_S1K_EEENS5_IJS1K_SC_EEEEEEENS4_39AutoVectorizingCopyWithAssumedAlignmentILi128EEENS4_14SM90_TMA_STOREES24_S26_S26_EEEvvEEEEvNT_6ParamsE:
[----:B------:R-:W1:Y:S01]  /*0000*/  LDC R1, c[0x0][0x37c] ;  /* 0x0000df00ff017b82 */ /* 0x000e620000000800 */
[----:B------:R-:W2:Y:S01]  /*0010*/  S2R R72, SR_TID.X ;  /* 0x0000000000487919 */ /* 0x000ea20000002100 */
[----:B------:R-:W3:Y:S06]  /*0020*/  LDCU.64 UR6, c[0x0][0x890] ;  /* 0x00011200ff0677ac */ /* 0x000eec0008000a00 */
[----:B------:R-:W4:Y:S01]  /*0030*/  S2UR UR37, SR_CgaCtaId ;  /* 0x00000000002579c3 */ /* 0x000f220000008800 */
[----:B------:R-:W-:Y:S02]  /*0040*/  PRMT R59, RZ, 0x7610, R59 ;  /* 0x00007610ff3b7816 */ /* 0x000fe4000000003b */
[----:B------:R-:W-:Y:S01]  /*0050*/  ELECT P1, URZ, PT ;  /* 0x0000000000ff782f */ /* 0x000fe20003820000 */
[----:B------:R-:W1:Y:S01]  /*0060*/  LDCU.64 UR46, c[0x0][0x358] ;  /* 0x00006b00ff2e77ac */ /* 0x000e620008000a00 */
[----:B---3--:R-:W-:-:S04]  /*0070*/  UISETP.NE.U32.AND UP0, UPT, UR6, URZ, UPT ;  /* 0x000000ff0600728c */ /* 0x008fc8000bf05070 */
[----:B------:R-:W-:Y:S02]  /*0080*/  UISETP.NE.AND.EX UP0, UPT, UR7, URZ, UPT, UP0 ;  /* 0x000000ff0700728c */ /* 0x000fe4000bf05300 */
[----:B----4-:R-:W-:Y:S02]  /*0090*/  ULOP3.LUT UR5, UR37, 0x1, URZ, 0xc0, !UPT ;  /* 0x0000000125057892 */ /* 0x010fe4000f8ec0ff */
[----:B------:R-:W-:Y:S01]  /*00a0*/  ULOP3.LUT UR4, UR37, 0x1, URZ, 0x3c, !UPT ;  /* 0x0000000125047892 */ /* 0x000fe2000f8e3cff */
[----:B--2---:R-:W-:-:S05]  /*00b0*/  SHF.R.U32.HI R66, RZ, 0x5, R72 ;  /* 0x00000005ff427819 */ /* 0x004fca0000011648 */
[----:B------:R-:W2:Y:S02]  /*00c0*/  SHFL.IDX PT, R0, R66, RZ, 0x1f ;  /* 0x00001fff42007589 */ /* 0x000ea400000e0000 */
[----:B--2---:R-:W-:Y:S01]  /*00d0*/  R2UR UR10, R0 ;  /* 0x00000000000a72ca */ /* 0x004fe200000e0000 */
[----:B-1----:R-:W-:-:S14]  /*00e0*/  BRA.U UP0, `(.L_x_0) ;  /* 0x00000001002c7547 */ /* 0x002fdc000b800000 */
[----:B------:R-:W1:Y:S02]  /*00f0*/  LDCU.64 UR8, c[0x0][0x888] ;  /* 0x00011100ff0877ac */ /* 0x000e640008000a00 */
[----:B-1----:R-:W-:-:S04]  /*0100*/  UISETP.NE.U32.AND UP0, UPT, UR8, URZ, UPT ;  /* 0x000000ff0800728c */ /* 0x002fc8000bf05070 */
[----:B------:R-:W-:-:S09]  /*0110*/  UISETP.NE.AND.EX UP0, UPT, UR9, URZ, UPT, UP0 ;  /* 0x000000ff0900728c */ /* 0x000fd2000bf05300 */
[----:B------:R-:W-:Y:S05]  /*0120*/  BRA.U !UP0, `(.L_x_1) ;  /* 0x0000000108107547 */ /* 0x000fea000b800000 */
[----:B------:R-:W1:Y:S02]  /*0130*/  LDC.64 R2, c[0x0][0x888] ;  /* 0x00022200ff027b82 */ /* 0x000e640000000a00 */
[----:B-1----:R1:W5:Y:S01]  /*0140*/  LDG.E R35, desc[UR46][R2.64] ;  /* 0x0000002e02237981 */ /* 0x002362000c1e1900 */
[----:B------:R-:W-:Y:S01]  /*0150*/  HFMA2 R59, -RZ, RZ, 0, 5.9604644775390625e-08 ;  /* 0x00000001ff3b7431 */ /* 0x000fe200000001ff */
[----:B------:R-:W-:Y:S05]  /*0160*/  BRA `(.L_x_0) ;  /* 0x00000000000c7947 */ /* 0x000fea0003800000 */
.L_x_1:
[----:B------:R-:W1:Y:S01]  /*0170*/  LDCU UR8, c[0x0][0x880] ;  /* 0x00011000ff0877ac */ /* 0x000e620008000800 */
[----:B------:R-:W-:Y:S01]  /*0180*/  HFMA2 R59, -RZ, RZ, 0, 5.9604644775390625e-08 ;  /* 0x00000001ff3b7431 */ /* 0x000fe200000001ff */
[----:B-1----:R-:W-:-:S07]  /*0190*/  MOV R35, UR8 ;  /* 0x0000000800237c02 */ /* 0x002fce0008000f00 */
.L_x_0:
[----:B------:R-:W2:Y:S02]  /*01a0*/  LDCU.64 UR8, c[0x0][0x8b0] ;  /* 0x00011600ff0877ac */ /* 0x000ea40008000a00 */
[----:B--2---:R-:W-:-:S04]  /*01b0*/  UISETP.NE.U32.AND UP0, UPT, UR8, URZ, UPT ;  /* 0x000000ff0800728c */ /* 0x004fc8000bf05070 */
[----:B------:R-:W-:-:S09]  /*01c0*/  UISETP.NE.AND.EX UP0, UPT, UR9, URZ, UPT, UP0 ;  /* 0x000000ff0900728c */ /* 0x000fd2000bf05300 */
[----:B------:R-:W-:Y:S05]  /*01d0*/  BRA.U UP0, `(.L_x_2) ;  /* 0x0000000100247547 */ /* 0x000fea000b800000 */
[----:B------:R-:W2:Y:S02]  /*01e0*/  LDCU.64 UR8, c[0x0][0x8a8] ;  /* 0x00011500ff0877ac */ /* 0x000ea40008000a00 */
[----:B--2---:R-:W-:-:S04]  /*01f0*/  UISETP.NE.U32.AND UP0, UPT, UR8, URZ, UPT ;  /* 0x000000ff0800728c */ /* 0x004fc8000bf05070 */
[----:B------:R-:W-:-:S09]  /*0200*/  UISETP.NE.AND.EX UP0, UPT, UR9, URZ, UPT, UP0 ;  /* 0x000000ff0900728c */ /* 0x000fd2000bf05300 */
[----:B------:R-:W-:Y:S05]  /*0210*/  BRA.U !UP0, `(.L_x_3) ;  /* 0x00000001080c7547 */ /* 0x000fea000b800000 */
[----:B------:R-:W2:Y:S02]  /*0220*/  LDC.64 R32, c[0x0][0x8a8] ;  /* 0x00022a00ff207b82 */ /* 0x000ea40000000a00 */
[----:B--2---:R2:W5:Y:S01]  /*0230*/  LDG.E R32, desc[UR46][R32.64] ;  /* 0x0000002e20207981 */ /* 0x004562000c1e1900 */
[----:B------:R-:W-:Y:S05]  /*0240*/  BRA `(.L_x_2) ;  /* 0x0000000000087947 */ /* 0x000fea0003800000 */
.L_x_3:
[----:B------:R-:W2:Y:S02]  /*0250*/  LDCU UR8, c[0x0][0x8a0] ;  /* 0x00011400ff0877ac */ /* 0x000ea40008000800 */
[----:B--2---:R-:W-:Y:S02]  /*0260*/  MOV R32, UR8 ;  /* 0x0000000800207c02 */ /* 0x004fe40008000f00 */
.L_x_2:
[----:B------:R-:W-:Y:S01]  /*0270*/  IMAD.U32 R0, RZ, RZ, UR10 ;  /* 0x0000000aff007e24 */ /* 0x000fe2000f8e00ff */
[----:B------:R-:W-:Y:S04]  /*0280*/  BSSY.RECONVERGENT B0, `(.L_x_4) ;  /* 0x000000c000007945 */ /* 0x000fe80003800200 */
[C---:B------:R-:W-:Y:S02]  /*0290*/  ISETP.NE.OR P2, PT, R0.reuse, 0x1, !P1 ;  /* 0x000000010000780c */ /* 0x040fe40004f45670 */
[----:B------:R-:W-:-:S11]  /*02a0*/  ISETP.NE.OR P0, PT, R0, 0x3, !P1 ;  /* 0x000000030000780c */ /* 0x000fd60004f05670 */
[----:B------:R-:W-:Y:S05]  /*02b0*/  @P2 BRA `(.L_x_5) ;  /* 0x0000000000202947 */ /* 0x000fea0003800000 */
[----:B------:R-:W3:Y:S02]  /*02c0*/  LDCU.64 UR8, c[0x0][0x348] ;  /* 0x00006900ff0877ac */ /* 0x000ee40008000a00 */
[----:B---3--:R-:W-:Y:S02]  /*02d0*/  UIADD3 UR12, UP1, UPT, UR8, 0x80, URZ ;  /* 0x00000080080c7890 */ /* 0x008fe4000ff3e0ff */
[----:B------:R-:W-:Y:S02]  /*02e0*/  UIADD3 UR8, UP0, UPT, UR8, 0x180, URZ ;  /* 0x0000018008087890 */ /* 0x000fe4000ff1e0ff */
[----:B------:R-:W-:Y:S02]  /*02f0*/  UIADD3.X UR13, UPT, UPT, URZ, UR9, URZ, UP1, !UPT ;  /* 0x00000009ff0d7290 */ /* 0x000fe40008ffe4ff */
[----:B------:R-:W-:-:S07]  /*0300*/  UIADD3.X UR9, UPT, UPT, URZ, UR9, URZ, UP0, !UPT ;  /* 0x00000009ff097290 */ /* 0x000fce00087fe4ff */
[----:B------:R3:W-:Y:S02]  /*0310*/  UTMACCTL.PF [UR12] ;  /* 0x000000000c0079b9 */ /* 0x0007e40008040000 */
[----:B------:R3:W-:Y:S02]  /*0320*/  UTMACCTL.PF [UR8] ;  /* 0x00000000080079b9 */ /* 0x0007e40008040000 */
[----:B---3--:R-:W-:Y:S01]  /*0330*/  NOP ;  /* 0x0000000000007918 */ /* 0x008fe20000000000 */
.L_x_5:
[----:B------:R-:W-:Y:S05]  /*0340*/  BSYNC.RECONVERGENT B0 ;  /* 0x0000000000007941 */ /* 0x000fea0003800200 */
.L_x_4:
[----:B------:R-:W-:Y:S04]  /*0350*/  BSSY.RECONVERGENT B0, `(.L_x_6) ;  /* 0x000000a000007945 */ /* 0x000fe80003800200 */
        /* <DEDUP_REMOVED lines=9> */
.L_x_7:
[----:B------:R-:W-:Y:S05]  /*03f0*/  BSYNC.RECONVERGENT B0 ;  /* 0x0000000000007941 */ /* 0x000fea0003800200 */
.L_x_6:
[----:B------:R-:W3:Y:S01]  /*0400*/  LDCU.64 UR8, c[0x0][0x888] ;  /* 0x00011100ff0877ac */ /* 0x000ee20008000a00 */
[----:B------:R-:W-:Y:S02]  /*0410*/  UISETP.EQ.U32.AND UP1, UPT, UR6, URZ, UPT ;  /* 0x000000ff0600728c */ /* 0x000fe4000bf22070 */
[----:B------:R-:W-:Y:S02]  /*0420*/  UPLOP3.LUT UP5, UPT, UPT, UPT, UPT, 0x80, 0x8 ;  /* 0x000000000008789c */ /* 0x000fe40003faf070 */
[----:B---3--:R-:W-:-:S04]  /*0430*/  UISETP.NE.U32.AND UP0, UPT, UR8, URZ, UPT ;  /* 0x000000ff0800728c */ /* 0x008fc8000bf05070 */
[----:B------:R-:W-:-:S04]  /*0440*/  UISETP.NE.AND.EX UP0, UPT, UR9, URZ, UPT, UP0 ;  /* 0x000000ff0900728c */ /* 0x000fc8000bf05300 */
[----:B------:R-:W-:-:S04]  /*0450*/  UISETP.EQ.OR.EX UP2, UPT, UR7, URZ, !UP0, UP1 ;  /* 0x000000ff0700728c */ /* 0x000fc8000c742710 */
[----:B------:R-:W-:-:S05]  /*0460*/  UP2UR UR50, UPR, URZ, 0x4 ;  /* 0x00000004ff327883 */ /* 0x000fca0008000000 */
[----:B------:R-:W-:Y:S07]  /*0470*/  BRA.U !UP2, `(.L_x_8) ;  /* 0x000000010a207547 */ /* 0x000fee000b800000 */
[----:B------:R-:W-:Y:S01]  /*0480*/  UISETP.NE.U32.AND UP2, UPT, UR6, URZ, UPT ;  /* 0x000000ff0600728c */ /* 0x000fe2000bf45070 */
[----:B-----5:R-:W-:Y:S01]  /*0490*/  FSETP.NEU.AND P0, PT, R35, RZ, PT ;  /* 0x000000ff2300720b */ /* 0x020fe20003f0d000 */
[----:B------:R-:W-:Y:S02]  /*04a0*/  USEL UR6, URZ, 0xffffffff, UP0 ;  /* 0xffffffffff067887 */ /* 0x000fe40008000000 */
[----:B------:R-:W-:-:S10]  /*04b0*/  UISETP.NE.AND.EX UP2, UPT, UR7, URZ, UPT, UP2 ;  /* 0x000000ff0700728c */ /* 0x000fd4000bf45320 */
[----:B------:R-:W-:Y:S01]  /*04c0*/  VOTEU.ANY UP1, P0 ;  /* 0x0000000000ff7886 */ /* 0x000fe20000020100 */
[----:B------:R-:W-:-:S04]  /*04d0*/  @!UP2 USEL UR6, URZ, 0xffffffff, UP1 ;  /* 0xffffffffff06a887 */ /* 0x000fc80008800000 */
[----:B------:R-:W-:-:S04]  /*04e0*/  ULOP3.LUT UR6, UR6, 0x1, URZ, 0xc0, !UPT ;  /* 0x0000000106067892 */ /* 0x000fc8000f8ec0ff */
[----:B------:R-:W-:-:S11]  /*04f0*/  UISETP.NE.U32.AND UP5, UPT, UR6, 0x1, UPT ;  /* 0x000000010600788c */ /* 0x000fd6000bfa5070 */
.L_x_8:
[----:B------:R-:W3:Y:S01]  /*0500*/  SHFL.IDX PT, R0, R66, RZ, 0x1f ;  /* 0x00001fff42007589 */ /* 0x000ee200000e0000 */
[----:B------:R-:W-:-:S04]  /*0510*/  UISETP.NE.AND UP1, UPT, UR10, 0x2, UPT ;  /* 0x000000020a00788c */ /* 0x000fc8000bf25270 */
[----:B------:R-:W-:Y:S02]  /*0520*/  UISETP.EQ.AND UP2, UPT, UR5, URZ, !UP1 ;  /* 0x000000ff0500728c */ /* 0x000fe4000cf42270 */
[----:B------:R-:W-:-:S04]  /*0530*/  USEL UR6, URZ, 0x1, UP1 ;  /* 0x00000001ff067887 */ /* 0x000fc80008800000 */
[----:B------:R-:W-:Y:S02]  /*0540*/  PLOP3.LUT P5, PT, P1, PT, UP2, 0x80, 0x8 ;  /* 0x000000000008781c */ /* 0x000fe40000faf028 */
[----:B---3--:R-:W-:-:S13]  /*0550*/  ISETP.NE.AND P0, PT, R0, RZ, PT ;  /* 0x000000ff0000720c */ /* 0x008fda0003f05270 */
[----:B------:R-:W-:Y:S05]  /*0560*/  @P0 BRA `(.L_x_9) ;  /* 0x0000000000440947 */ /* 0x000fea0003800000 */
[----:B------:R-:W-:Y:S01]  /*0570*/  UMOV UR8, 0x400 ;  /* 0x0000040000087882 */ /* 0x000fe20000000000 */
[----:B------:R-:W-:Y:S01]  /*0580*/  UMOV UR7, 0x1 ;  /* 0x0000000100077882 */ /* 0x000fe20000000000 */
[----:B------:R-:W-:Y:S02]  /*0590*/  ULEA UR8, UR37, UR8, 0x18 ;  /* 0x0000000825087291 */ /* 0x000fe4000f8ec0ff */
[----:B------:R-:W-:-:S04]  /*05a0*/  UIADD3 UR12, UPT, UPT, -UR7, 0x100000, URZ ;  /* 0x00100000070c7890 */ /* 0x000fc8000fffe1ff */
[----:B------:R-:W-:Y:S02]  /*05b0*/  USHF.L.U32 UR13, UR12, 0xb, URZ ;  /* 0x0000000b0c0d7899 */ /* 0x000fe400080006ff */
[----:B------:R-:W-:Y:S01]  /*05c0*/  USHF.L.U32 UR12, UR12, 0x1, URZ ;  /* 0x000000010c0c7899 */ /* 0x000fe200080006ff */
[----:B------:R-:W-:Y:S01]  /*05d0*/  ELECT P0, URZ, PT ;  /* 0x0000000000ff782f */ /* 0x000fe20003800000 */
[----:B------:R-:W3:Y:S10]  /*05e0*/  FENCE.VIEW.ASYNC.S ;  /* 0x00000000000073c6 */ /* 0x000ef40000000000 */
[----:B---3--:R3:W4:Y:S01]  /*05f0*/  SYNCS.EXCH.64 URZ, [UR8], UR12 ;  /* 0x0000000c08ff75b2 */ /* 0x0087220008000100 */
[----:B------:R3:W1:Y:S01]  /*0600*/  SYNCS.EXCH.64 URZ, [UR8+0x20], UR12 ;  /* 0x0000200c08ff75b2 */ /* 0x0006620008000100 */
[----:B------:R3:W1:Y:S01]  /*0610*/  SYNCS.EXCH.64 URZ, [UR8+0x8], UR12 ;  /* 0x0000080c08ff75b2 */ /* 0x0006620008000100 */
[----:B------:R3:W1:Y:S01]  /*0620*/  SYNCS.EXCH.64 URZ, [UR8+0x28], UR12 ;  /* 0x0000280c08ff75b2 */ /* 0x0006620008000100 */
[----:B------:R3:W1:Y:S01]  /*0630*/  SYNCS.EXCH.64 URZ, [UR8+0x10], UR12 ;  /* 0x0000100c08ff75b2 */ /* 0x0006620008000100 */
[----:B------:R3:W1:Y:S01]  /*0640*/  SYNCS.EXCH.64 URZ, [UR8+0x30], UR12 ;  /* 0x0000300c08ff75b2 */ /* 0x0006620008000100 */
[----:B------:R3:W1:Y:S01]  /*0650*/  SYNCS.EXCH.64 URZ, [UR8+0x18], UR12 ;  /* 0x0000180c08ff75b2 */ /* 0x0006620008000100 */
[----:B------:R3:W1:Y:S01]  /*0660*/  SYNCS.EXCH.64 URZ, [UR8+0x38], UR12 ;  /* 0x0000380c08ff75b2 */ /* 0x0006620008000100 */
[----:B------:R-:W-:Y:S01]  /*0670*/  NOP ;  /* 0x0000000000007918 */ /* 0x000fe20000000000 */
.L_x_9:
[----:B------:R-:W2:Y:S01]  /*0680*/  SHFL.IDX PT, R0, R66, RZ, 0x1f ;  /* 0x00001fff42007589 */ /* 0x000ea200000e0000 */
[----:B------:R-:W-:Y:S01]  /*0690*/  NOP ;  /* 0x0000000000007918 */ /* 0x000fe20000000000 */
[----:B--2---:R-:W-:-:S13]  /*06a0*/  ISETP.NE.AND P0, PT, R0, 0x1, PT ;  /* 0x000000010000780c */ /* 0x004fda0003f05270 */
[----:B------:R-:W-:Y:S05]  /*06b0*/  @P0 BRA `(.L_x_10) ;  /* 0x0000000000540947 */ /* 0x000fea0003800000 */
[----:B------:R-:W-:Y:S01]  /*06c0*/  UMOV UR9, 0x400 ;  /* 0x0000040000097882 */ /* 0x000fe20000000000 */
[----:B---3--:R-:W-:Y:S01]  /*06d0*/  UMOV UR8, 0x20 ;  /* 0x0000002000087882 */ /* 0x008fe20000000000 */
[----:B------:R-:W-:Y:S01]  /*06e0*/  UMOV UR7, 0x80 ;  /* 0x0000008000077882 */ /* 0x000fe20000000000 */
[----:B------:R-:W-:Y:S02]  /*06f0*/  ULEA UR9, UR37, UR9, 0x18 ;  /* 0x0000000925097291 */ /* 0x000fe4000f8ec0ff */
[----:B------:R-:W-:-:S04]  /*0700*/  UIADD3 UR12, UPT, UPT, -UR8, 0x100000, URZ ;  /* 0x00100000080c7890 */ /* 0x000fc8000fffe1ff */
[----:B------:R-:W-:Y:S02]  /*0710*/  USHF.L.U32 UR13, UR12, 0xb, URZ ;  /* 0x0000000b0c0d7899 */ /* 0x000fe400080006ff */
[----:B------:R-:W-:Y:S02]  /*0720*/  USHF.L.U32 UR12, UR12, 0x1, URZ ;  /* 0x000000010c0c7899 */ /* 0x000fe400080006ff */
[----:B------:R-:W-:-:S04]  /*0730*/  UIADD3 UR14, UPT, UPT, -UR7, 0x100000, URZ ;  /* 0x00100000070e7890 */ /* 0x000fc8000fffe1ff */
[----:B------:R-:W-:Y:S02]  /*0740*/  USHF.L.U32 UR15, UR14, 0xb, URZ ;  /* 0x0000000b0e0f7899 */ /* 0x000fe400080006ff */
[----:B------:R-:W-:Y:S01]  /*0750*/  USHF.L.U32 UR14, UR14, 0x1, URZ ;  /* 0x000000010e0e7899 */ /* 0x000fe200080006ff */
[----:B------:R-:W-:Y:S01]  /*0760*/  ELECT P0, URZ, PT ;  /* 0x0000000000ff782f */ /* 0x000fe20003800000 */
[----:B------:R-:W2:Y:S02]  /*0770*/  FENCE.VIEW.ASYNC.S ;  /* 0x00000000000073c6 */ /* 0x000ea40000000000 */
[----:B--2---:R2:W3:Y:S08]  /*0780*/  SYNCS.EXCH.64 URZ, [UR9+0x40], UR12 ;  /* 0x0000400c09ff75b2 */ /* 0x0044f00008000100 */
        /* <DEDUP_REMOVED lines=8> */
.L_x_10:
[----:B------:R-:W4:Y:S01]  /*0810*/  SHFL.IDX PT, R0, R66, RZ, 0x1f ;  /* 0x00001fff42007589 */ /* 0x000f2200000e0000 */
[----:B------:R-:W-:Y:S01]  /*0820*/  NOP ;  /* 0x0000000000007918 */ /* 0x000fe20000000000 */
[----:B----4-:R-:W-:-:S13]  /*0830*/  ISETP.NE.AND P0, PT, R0, 0x3, PT ;  /* 0x000000030000780c */ /* 0x010fda0003f05270 */
[----:B------:R-:W-:Y:S05]  /*0840*/  @P0 BRA `(.L_x_11) ;  /* 0x00000000002c0947 */ /* 0x000fea0003800000 */
[----:B---3--:R-:W-:Y:S01]  /*0850*/  UMOV UR8, 0x400 ;  /* 0x0000040000087882 */ /* 0x008fe20000000000 */
[----:B------:R-:W-:Y:S01]  /*0860*/  UMOV UR7, 0x20 ;  /* 0x0000002000077882 */ /* 0x000fe20000000000 */
[----:B------:R-:W-:Y:S02]  /*0870*/  ULEA UR8, UR37, UR8, 0x18 ;  /* 0x0000000825087291 */ /* 0x000fe4000f8ec0ff */
[----:B--2---:R-:W-:-:S04]  /*0880*/  UIADD3 UR12, UPT, UPT, -UR7, 0x100000, URZ ;  /* 0x00100000070c7890 */ /* 0x004fc8000fffe1ff */
[----:B------:R-:W-:Y:S02]  /*0890*/  USHF.L.U32 UR13, UR12, 0xb, URZ ;  /* 0x0000000b0c0d7899 */ /* 0x000fe400080006ff */
[----:B------:R-:W-:Y:S01]  /*08a0*/  USHF.L.U32 UR12, UR12, 0x1, URZ ;  /* 0x000000010c0c7899 */ /* 0x000fe200080006ff */
[----:B------:R-:W-:Y:S01]  /*08b0*/  ELECT P0, URZ, PT ;  /* 0x0000000000ff782f */ /* 0x000fe20003800000 */
[----:B------:R-:W2:Y:S10]  /*08c0*/  FENCE.VIEW.ASYNC.S ;  /* 0x00000000000073c6 */ /* 0x000eb40000000000 */
[----:B--2---:R4:W2:Y:S01]  /*08d0*/  SYNCS.EXCH.64 URZ, [UR8+0x80], UR12 ;  /* 0x0000800c08ff75b2 */ /* 0x0048a20008000100 */
[----:B------:R4:W3:Y:S02]  /*08e0*/  SYNCS.EXCH.64 URZ, [UR8+0x88], UR12 ;  /* 0x0000880c08ff75b2 */ /* 0x0008e40008000100 */
[----:B----4-:R-:W-:Y:S01]  /*08f0*/  NOP ;  /* 0x0000000000007918 */ /* 0x010fe20000000000 */
.L_x_11:
[----:B------:R-:W4:Y:S01]  /*0900*/  SHFL.IDX PT, R0, R66, RZ, 0x1f ;  /* 0x00001fff42007589 */ /* 0x000f2200000e0000 */
[----:B------:R-:W-:Y:S01]  /*0910*/  NOP ;  /* 0x0000000000007918 */ /* 0x000fe20000000000 */
[----:B----4-:R-:W-:-:S13]  /*0920*/  ISETP.NE.AND P0, PT, R0, 0x4, PT ;  /* 0x000000040000780c */ /* 0x010fda0003f05270 */
[----:B------:R-:W-:Y:S05]  /*0930*/  @P0 BRA `(.L_x_12) ;  /* 0x0000000000480947 */ /* 0x000fea0003800000 */
[----:B--2---:R-:W-:Y:S01]  /*0940*/  UMOV UR9, 0x1e0 ;  /* 0x000001e000097882 */ /* 0x004fe20000000000 */
[----:B---3--:R-:W-:Y:S01]  /*0950*/  UMOV UR8, 0x400 ;  /* 0x0000040000087882 */ /* 0x008fe20000000000 */
[----:B------:R-:W-:Y:S01]  /*0960*/  USEL UR9, UR9, 0x1a0, UP5 ;  /* 0x000001a009097887 */ /* 0x000fe2000a800000 */
        /* <DEDUP_REMOVED lines=10> */
[----:B--2---:R4:W2:Y:S08]  /*0a10*/  SYNCS.EXCH.64 URZ, [UR8+0x90], UR12 ;  /* 0x0000900c08ff75b2 */ /* 0x0048b00008000100 */
[----:B------:R4:W3:Y:S01]  /*0a20*/  SYNCS.EXCH.64 URZ, [UR8+0xa0], UR14 ;  /* 0x0000a00e08ff75b2 */ /* 0x0008e20008000100 */
[----:B------:R4:W1:Y:S01]  /*0a30*/  SYNCS.EXCH.64 URZ, [UR8+0x98], UR12 ;  /* 0x0000980c08ff75b2 */ /* 0x0008620008000100 */
[----:B------:R4:W1:Y:S02]  /*0a40*/  SYNCS.EXCH.64 URZ, [UR8+0xa8], UR14 ;  /* 0x0000a80e08ff75b2 */ /* 0x0008640008000100 */
[----:B----4-:R-:W-:Y:S01]  /*0a50*/  NOP ;  /* 0x0000000000007918 */ /* 0x010fe20000000000 */
.L_x_12:
[----:B------:R-:W4:Y:S01]  /*0a60*/  SHFL.IDX PT, R0, R66, RZ, 0x1f ;  /* 0x00001fff42007589 */ /* 0x000f2200000e0000 */
[----:B------:R-:W-:Y:S01]  /*0a70*/  NOP ;  /* 0x0000000000007918 */ /* 0x000fe20000000000 */
[----:B----4-:R-:W-:-:S13]  /*0a80*/  ISETP.NE.AND P0, PT, R0, 0x5, PT ;  /* 0x000000050000780c */ /* 0x010fda0003f05270 */
[----:B------:R-:W-:Y:S05]  /*0a90*/  @P0 BRA `(.L_x_13) ;  /* 0x0000000000540947 */ /* 0x000fea0003800000 */
[----:B--2---:R-:W-:Y:S01]  /*0aa0*/  UMOV UR9, 0x400 ;  /* 0x0000040000097882 */ /* 0x004fe20000000000 */
        /* <DEDUP_REMOVED lines=14> */
[----:B------:R4:W1:Y:S01]  /*0b90*/  SYNCS.EXCH.64 URZ, [UR9+0xd8], UR14 ;  /* 0x0000d80e09ff75b2 */ /* 0x0008620008000100 */
[----:B------:R4:W1:Y:S01]  /*0ba0*/  SYNCS.EXCH.64 URZ, [UR9+0xc0], UR12 ;  /* 0x0000c00c09ff75b2 */ /* 0x0008620008000100 */
[----:B------:R4:W1:Y:S01]  /*0bb0*/  SYNCS.EXCH.64 URZ, [UR9+0xe0], UR14 ;  /* 0x0000e00e09ff75b2 */ /* 0x0008620008000100 */
[----:B------:R4:W1:Y:S01]  /*0bc0*/  SYNCS.EXCH.64 URZ, [UR9+0xc8], UR12 ;  /* 0x0000c80c09ff75b2 */ /* 0x0008620008000100 */
[----:B------:R4:W1:Y:S02]  /*0bd0*/  SYNCS.EXCH.64 URZ, [UR9+0xe8], UR14 ;  /* 0x0000e80e09ff75b2 */ /* 0x0008640008000100 */
[----:B----4-:R-:W-:Y:S01]  /*0be0*/  NOP ;  /* 0x0000000000007918 */ /* 0x010fe20000000000 */
.L_x_13:
[----:B------:R-:W4:Y:S01]  /*0bf0*/  SHFL.IDX PT, R0, R66, RZ, 0x1f ;  /* 0x00001fff42007589 */ /* 0x000f2200000e0000 */
[----:B------:R-:W-:Y:S01]  /*0c00*/  ISETP.NE.OR P1, PT, RZ, UR10, !P1 ;  /* 0x0000000aff007c0c */ /* 0x000fe2000cf25670 */
        /* <DEDUP_REMOVED lines=12> */
[----:B------:R4:W3:Y:S01]  /*0cd0*/  SYNCS.EXCH.64 URZ, [UR8+0x100], UR12 ;  /* 0x0001000c08ff75b2 */ /* 0x0008e20008000100 */
[----:B------:R4:W1:Y:S01]  /*0ce0*/  SYNCS.EXCH.64 URZ, [UR8+0xf8], UR12 ;  /* 0x0000f80c08ff75b2 */ /* 0x0008620008000100 */
[----:B------:R4:W1:Y:S02]  /*0cf0*/  SYNCS.EXCH.64 URZ, [UR8+0x108], UR12 ;  /* 0x0001080c08ff75b2 */ /* 0x0008640008000100 */
[----:B----4-:R-:W-:Y:S01]  /*0d00*/  NOP ;  /* 0x0000000000007918 */ /* 0x010fe20000000000 */
.L_x_14:
[----:B------:R-:W-:Y:S01]  /*0d10*/  VOTEU.ALL UP1, P1 ;  /* 0x0000000000ff7886 */ /* 0x000fe20000820000 */
[----:B---3--:R-:W3:Y:S01]  /*0d20*/  LDCU UR8, c[0x0][0x36c] ;  /* 0x00006d80ff0877ac */ /* 0x008ee20008000800 */
[----:B------:R-:W-:Y:S01]  /*0d30*/  NOP ;  /* 0x0000000000007918 */ /* 0x000fe20000000000 */
[----:B------:R-:W-:Y:S01]  /*0d40*/  LOP3.LUT R10, R72, 0x1f, RZ, 0xc0, !PT ;  /* 0x0000001f480a7812 */ /* 0x000fe200078ec0ff */
[----:B--2---:R-:W-:Y:S01]  /*0d50*/  UMOV UR12, 0x20 ;  /* 0x00000020000c7882 */ /* 0x004fe20000000000 */
[----:B------:R-:W-:Y:S01]  /*0d60*/  @!UP1 UMOV UR7, 0x400 ;  /* 0x0000040000079882 */ /* 0x000fe20000000000 */
[----:B------:R-:W-:-:S04]  /*0d70*/  @!UP1 UIADD3 UR12, UPT, UPT, -UR12, 0x100000, URZ ;  /* 0x001000000c0c9890 */ /* 0x000fc8000fffe1ff */
[----:B------:R-:W-:Y:S02]  /*0d80*/  @!UP1 USHF.L.U32 UR13, UR12, 0xb, URZ ;  /* 0x0000000b0c0d9899 */ /* 0x000fe400080006ff */
[----:B------:R-:W-:Y:S02]  /*0d90*/  @!UP1 USHF.L.U32 UR12, UR12, 0x1, URZ ;  /* 0x000000010c0c9899 */ /* 0x000fe400080006ff */
[----:B------:R-:W-:Y:S01]  /*0da0*/  @!UP1 ULEA UR7, UR37, UR7, 0x18 ;  /* 0x0000000725079291 */ /* 0x000fe2000f8ec0ff */
[----:B------:R-:W-:Y:S01]  /*0db0*/  VOTEU.ALL UP1, P1 ;  /* 0x0000000000ff7886 */ /* 0x000fe20000820000 */
[----:B------:R-:W-:Y:S01]  /*0dc0*/  UISETP.NE.AND UP4, UPT, UR10, URZ, UPT ;  /* 0x000000ff0a00728c */ /* 0x000fe2000bf85270 */
[----:B------:R-:W2:Y:S09]  /*0dd0*/  FENCE.VIEW.ASYNC.S ;  /* 0x00000000000073c6 */ /* 0x000eb20000000000 */
[----:B--2---:R2:W4:Y:S01]  /*0de0*/  @!UP1 SYNCS.EXCH.64 URZ, [UR7+0x110], UR12 ;  /* 0x0001100c07ff95b2 */ /* 0x0045220008000100 */
[----:B---3--:R-:W-:-:S09]  /*0df0*/  UISETP.EQ.U32.AND UP1, UPT, UR8, 0x1, UPT ;  /* 0x000000010800788c */ /* 0x008fd2000bf22070 */
[----:B------:R-:W-:Y:S05]  /*0e00*/  BRA.U !UP1, `(.L_x_15) ;  /* 0x0000000109087547 */ /* 0x000fea000b800000 */
[----:B-1--4-:R-:W-:Y:S01]  /*0e10*/  UCGABAR_ARV ;  /* 0x00000000000079c7 */ /* 0x012fe20008000000 */
[----:B------:R-:W-:Y:S05]  /*0e20*/  BRA `(.L_x_16) ;  /* 0x0000000000047947 */ /* 0x000fea0003800000 */
.L_x_15:
[----:B-1--4-:R-:W-:Y:S01]  /*0e30*/  NOP ;  /* 0x0000000000007918 */ /* 0x012fe20000000000 */
.L_x_16:
[----:B------:R-:W1:Y:S01]  /*0e40*/  S2R R11, SR_CTAID.X ;  /* 0x00000000000b7919 */ /* 0x000e620000002500 */
[----:B------:R-:W-:-:S05]  /*0e50*/  CS2R.32 R60, SR_CgaSize ;  /* 0x00000000003c7805 */ /* 0x000fca0000008a00 */
[----:B------:R-:W-:-:S05]  /*0e60*/  IMAD R60, R60, -0xa0, RZ ;  /* 0xffffff603c3c7824 */ /* 0x000fca00078e02ff */
[----:B------:R-:W-:-:S14]  /*0e70*/  R2UR UR8, R60 ;  /* 0x000000003c0872ca */ /* 0x000fdc00000e0000 */
[----:B------:R-:W3:Y:S01]  /*0e80*/  LDCU UR8, c[0x0][UR8+0x2b0] ;  /* 0x00005600080877ac */ /* 0x000ee20008000800 */
[----:B------:R-:W-:-:S05]  /*0e90*/  CS2R.32 R0, SR_CgaSize ;  /* 0x0000000000007805 */ /* 0x000fca0000008a00 */
[----:B------:R-:W-:-:S06]  /*0ea0*/  IMAD R0, R0, -0xa0, RZ ;  /* 0xffffff6000007824 */ /* 0x000fcc00078e02ff */
[----:B------:R-:W4:Y:S01]  /*0eb0*/  LDC R0, c[0x0][R0+0x2a0] ;  /* 0x0000a80000007b82 */ /* 0x000f220000000800 */
[----:B------:R-:W-:Y:S01]  /*0ec0*/  PRMT R8, RZ, 0x7610, R8 ;  /* 0x00007610ff087816 */ /* 0x000fe20000000008 */
[----:B------:R-:W3:Y:S01]  /*0ed0*/  S2R R20, SR_CTAID.Y ;  /* 0x0000000000147919 */ /* 0x000ee20000002600 */
[----:B------:R-:W-:-:S05]  /*0ee0*/  CS2R.32 R60, SR_CgaSize ;  /* 0x00000000003c7805 */ /* 0x000fca0000008a00 */
[----:B------:R-:W-:-:S05]  /*0ef0*/  IMAD R60, R60, -0xa0, RZ ;  /* 0xffffff603c3c7824 */ /* 0x000fca00078e02ff */
[----:B--2---:R-:W-:-:S14]  /*0f00*/  R2UR UR7, R60 ;  /* 0x000000003c0772ca */ /* 0x004fdc00000e0000 */
[----:B------:R-:W2:Y:S01]  /*0f10*/  LDCU UR7, c[0x0][UR7+0x2b4] ;  /* 0x00005680070777ac */ /* 0x000ea20008000800 */
[----:B------:R-:W-:Y:S01]  /*0f20*/  UISETP.NE.AND UP2, UPT, UR10, 0x2, UPT ;  /* 0x000000020a00788c */ /* 0x000fe2000bf45270 */
[----:B------:R-:W3:Y:S01]  /*0f30*/  LDC R9, c[0x0][0xb24] ;  /* 0x0002c900ff097b82 */ /* 0x000ee20000000800 */
[----:B------:R-:W-:-:S05]  /*0f40*/  CS2R.32 R58, SR_CgaSize ;  /* 0x00000000003a7805 */ /* 0x000fca0000008a00 */
[----:B------:R-:W-:-:S06]  /*0f50*/  IMAD R58, R58, -0xa0, RZ ;  /* 0xffffff603a3a7824 */ /* 0x000fcc00078e02ff */
[----:B------:R-:W4:Y:S08]  /*0f60*/  LDC R58, c[0x0][R58+0x2a4] ;  /* 0x0000a9003a3a7b82 */ /* 0x000f300000000800 */
[----:B------:R-:W4:Y:S01]  /*0f70*/  LDC R26, c[0x0][0xb24] ;  /* 0x0002c900ff1a7b82 */ /* 0x000f220000000800 */
[----:B-1----:R-:W-:Y:S01]  /*0f80*/  I2FP.F32.U32 R4, R11 ;  /* 0x0000000b00047245 */ /* 0x002fe20000201000 */
[----:B------:R-:W-:-:S06]  /*0f90*/  IMAD.MOV.U32 R21, RZ, RZ, R11 ;  /* 0x000000ffff157224 */ /* 0x000fcc00078e000b */
[----:B------:R-:W1:Y:S01]  /*0fa0*/  S2UR UR36, SR_CTAID.Z ;  /* 0x00000000002479c3 */ /* 0x000e620000002700 */
[----:B---3--:R-:W-:Y:S02]  /*0fb0*/  ISETP.GE.AND P0, PT, R9, 0x1, PT ;  /* 0x000000010900780c */ /* 0x008fe40003f06270 */
[----:B------:R-:W-:Y:S01]  /*0fc0*/  I2FP.F32.U32 R2, R20 ;  /* 0x0000001400027245 */ /* 0x000fe20000201000 */
[----:B------:R-:W-:-:S04]  /*0fd0*/  FMUL R4, R4, UR8 ;  /* 0x0000000804047c20 */ /* 0x000fc80008400000 */
[----:B--2---:R-:W-:Y:S01]  /*0fe0*/  FMUL R2, R2, UR7 ;  /* 0x0000000702027c20 */ /* 0x004fe20008400000 */
[----:B------:R-:W2:Y:S01]  /*0ff0*/  F2I.U32.TRUNC.NTZ R60, R4 ;  /* 0x00000004003c7305 */ /* 0x000ea2000020f000 */
[----:B------:R-:W3:Y:S07]  /*1000*/  LDCU UR7, c[0x0][0xb30] ;  /* 0x00016600ff0777ac */ /* 0x000eee0008000800 */
[----:B------:R-:W1:Y:S01]  /*1010*/  F2I.U32.TRUNC.NTZ R3, R2 ;  /* 0x0000000200037305 */ /* 0x000e62000020f000 */
[----:B--2---:R-:W-:-:S04]  /*1020*/  IMAD.MOV R60, RZ, RZ, -R60 ;  /* 0x000000ffff3c7224 */ /* 0x004fc800078e0a3c */
[----:B----4-:R-:W-:Y:S01]  /*1030*/  IMAD R60, R0, R60, R11 ;  /* 0x0000003c003c7224 */ /* 0x010fe200078e020b */
[----:B------:R-:W-:Y:S01]  /*1040*/  PRMT R0, RZ, 0x7610, R0 ;  /* 0x00007610ff007816 */ /* 0x000fe20000000000 */
[----:B---3--:R-:W-:Y:S01]  /*1050*/  UISETP.NE.AND UP3, UPT, UR7, 0x1, UPT ;  /* 0x000000010700788c */ /* 0x008fe2000bf65270 */
[----:B-1----:R-:W-:-:S05]  /*1060*/  IADD3 R3, PT, PT, -R3, RZ, RZ ;  /* 0x000000ff03037210 */ /* 0x002fca0007ffe1ff */
[----:B------:R-:W-:Y:S01]  /*1070*/  IMAD R58, R58, R3, R20 ;  /* 0x000000033a3a7224 */ /* 0x000fe200078e0214 */
[----:B------:R-:W-:Y:S06]  /*1080*/  BRA.U UP4, `(.L_x_17) ;  /* 0x0000000104247547 */ /* 0x000fec000b800000 */
[----:B------:R-:W-:Y:S01]  /*1090*/  ISETP.NE.AND P1, PT, R58, RZ, PT ;  /* 0x000000ff3a00720c */ /* 0x000fe20003f25270 */
[----:B------:R-:W-:Y:S01]  /*10a0*/  IMAD.MOV.U32 R0, RZ, RZ, 0x3 ;  /* 0x00000003ff007424 */ /* 0x000fe200078e00ff */
[C---:B------:R-:W-:Y:S02]  /*10b0*/  LOP3.LUT R3, R60.reuse, 0xfffffffe, RZ, 0xc0, !PT ;  /* 0xfffffffe3c037812 */ /* 0x040fe400078ec0ff */
[----:B------:R-:W-:Y:S02]  /*10c0*/  ISETP.LT.U32.OR P1, PT, R60, 0x2, !P1 ;  /* 0x000000023c00780c */ /* 0x000fe40004f21470 */
[----:B------:R-:W-:Y:S02]  /*10d0*/  SHF.L.U32 R0, R0, R3, RZ ;  /* 0x0000000300007219 */ /* 0x000fe400000006ff */
[----:B------:R-:W-:Y:S02]  /*10e0*/  SEL R5, RZ, 0x1, !P1 ;  /* 0x00000001ff057807 */ /* 0x000fe40004800000 */
[----:B------:R-:W-:-:S05]  /*10f0*/  SEL R2, RZ, 0x2, !P1 ;  /* 0x00000002ff027807 */ /* 0x000fca0004800000 */
[----:B------:R-:W-:-:S05]  /*1100*/  IMAD.IADD R2, R5, 0x1, R2 ;  /* 0x0000000105027824 */ /* 0x000fca00078e0202 */
[----:B------:R-:W-:Y:S02]  /*1110*/  PRMT R8, R2, 0x7610, R8 ;  /* 0x0000761002087816 */ /* 0x000fe40000000008 */
.L_x_17:
[----:B------:R-:W-:Y:S05]  /*1120*/  @!P0 BRA `(.L_x_18) ;  /* 0x0000000000b88947 */ /* 0x000fea0003800000 */
[----:B------:R-:W1:Y:S01]  /*1130*/  LDC.64 R4, c[0x0][0xb18] ;  /* 0x0002c600ff047b82 */ /* 0x000e620000000a00 */
[----:B------:R-:W-:-:S07]  /*1140*/  ISETP.NE.AND P0, PT, R9, 0x1, PT ;  /* 0x000000010900780c */ /* 0x000fce0003f05270 */
[----:B------:R-:W2:Y:S08]  /*1150*/  LDC R14, c[0x0][0xb0c] ;  /* 0x0002c300ff0e7b82 */ /* 0x000eb00000000800 */
[----:B------:R-:W3:Y:S08]  /*1160*/  LDC R13, c[0x0][0x370] ;  /* 0x0000dc00ff0d7b82 */ /* 0x000ef00000000800 */
[----:B------:R-:W4:Y:S01]  /*1170*/  LDC R16, c[0x0][0x374] ;  /* 0x0000dd00ff107b82 */ /* 0x000f220000000800 */
[----:B-1----:R-:W-:-:S07]  /*1180*/  ISETP.NE.AND P1, PT, R4, 0x1, PT ;  /* 0x000000010400780c */ /* 0x002fce0003f25270 */
[----:B------:R-:W3:Y:S01]  /*1190*/  LDC.64 R6, c[0x0][0xb10] ;  /* 0x0002c400ff067b82 */ /* 0x000ee20000000a00 */
[----:B--2---:R-:W-:-:S07]  /*11a0*/  ISETP.NE.AND P2, PT, R14, 0x1, PT ;  /* 0x000000010e00780c */ /* 0x004fce0003f45270 */
[----:B------:R-:W1:Y:S08]  /*11b0*/  LDC R12, c[0x0][0xb20] ;  /* 0x0002c800ff0c7b82 */ /* 0x000e700000000800 */
[----:B------:R-:W2:Y:S01]  /*11c0*/  LDC.64 R2, c[0x0][0xb28] ;  /* 0x0002ca00ff027b82 */ /* 0x000ea20000000a00 */
[----:B----4-:R-:W-:-:S04]  /*11d0*/  IMAD.HI.U32 R15, R16, R5, RZ ;  /* 0x00000005100f7227 */ /* 0x010fc800078e00ff */
[----:B------:R-:W-:-:S04]  /*11e0*/  IMAD.HI.U32 R5, R20, R5, RZ ;  /* 0x0000000514057227 */ /* 0x000fc800078e00ff */
[----:B---3--:R-:W-:-:S04]  /*11f0*/  IMAD.HI.U32 R18, R13, R6, RZ ;  /* 0x000000060d127227 */ /* 0x008fc800078e00ff */
[C---:B------:R-:W-:Y:S01]  /*1200*/  IMAD.HI.U32 R22, R11.reuse, R6, RZ ;  /* 0x000000060b167227 */ /* 0x040fe200078e00ff */
[-C--:B------:R-:W-:Y:S02]  /*1210*/  @P2 SHF.R.U32.HI R13, RZ, R7.reuse, R18 ;  /* 0x00000007ff0d2219 */ /* 0x080fe40000011612 */
[-C--:B-1----:R-:W-:Y:S02]  /*1220*/  @P1 SHF.R.U32.HI R16, RZ, R12.reuse, R15 ;  /* 0x0000000cff101219 */ /* 0x082fe4000001160f */
[----:B------:R-:W-:Y:S02]  /*1230*/  SHF.R.U32.HI R5, RZ, R12, R5 ;  /* 0x0000000cff057219 */ /* 0x000fe40000011605 */
[----:B------:R-:W-:Y:S02]  /*1240*/  SHF.R.U32.HI R22, RZ, R7, R22 ;  /* 0x00000007ff167219 */ /* 0x000fe40000011616 */
[----:B------:R-:W-:Y:S01]  /*1250*/  SEL R5, R20, R5, !P1 ;  /* 0x0000000514057207 */ /* 0x000fe20004800000 */
[----:B--2---:R-:W-:Y:S01]  /*1260*/  IMAD.HI.U32 R18, R16, R2, RZ ;  /* 0x0000000210127227 */ /* 0x004fe200078e00ff */
[----:B------:R-:W-:-:S02]  /*1270*/  SEL R21, R11, R22, !P2 ;  /* 0x000000160b157207 */ /* 0x000fc40005000000 */
[----:B------:R-:W-:Y:S01]  /*1280*/  IADD3 R7, PT, PT, -R5, RZ, RZ ;  /* 0x000000ff05077210 */ /* 0x000fe20007ffe1ff */
[----:B------:R-:W-:Y:S01]  /*1290*/  IMAD.HI.U32 R6, R13, R2, RZ ;  /* 0x000000020d067227 */ /* 0x000fe200078e00ff */
[----:B------:R-:W-:-:S03]  /*12a0*/  @P0 SHF.R.U32.HI R16, RZ, R3, R18 ;  /* 0x00000003ff100219 */ /* 0x000fc60000011612 */
[----:B------:R-:W-:Y:S01]  /*12b0*/  IMAD R7, R4, R7, R20 ;  /* 0x0000000704077224 */ /* 0x000fe200078e0214 */
[----:B------:R-:W-:Y:S01]  /*12c0*/  @P0 SHF.R.U32.HI R13, RZ, R3, R6 ;  /* 0x00000003ff0d0219 */ /* 0x000fe20000011606 */
[----:B------:R-:W-:-:S04]  /*12d0*/  IMAD R16, R16, R9, RZ ;  /* 0x0000000910107224 */ /* 0x000fc800078e02ff */
[----:B------:R-:W-:Y:S01]  /*12e0*/  IMAD R6, R13, R9, RZ ;  /* 0x000000090d067224 */ /* 0x000fe200078e02ff */
[----:B------:R-:W-:-:S04]  /*12f0*/  ISETP.GE.AND P1, PT, R5, R16, PT ;  /* 0x000000100500720c */ /* 0x000fc80003f26270 */
[----:B------:R-:W-:Y:S01]  /*1300*/  ISETP.GE.OR P1, PT, R21, R6, P1 ;  /* 0x000000061500720c */ /* 0x000fe20000f26670 */
[----:B------:R-:W-:-:S05]  /*1310*/  IMAD.HI.U32 R6, R5, R2, RZ ;  /* 0x0000000205067227 */ /* 0x000fca00078e00ff */
[----:B------:R-:W-:-:S04]  /*1320*/  SHF.R.U32.HI R6, RZ, R3, R6 ;  /* 0x00000003ff067219 */ /* 0x000fc80000011606 */
[----:B------:R-:W-:-:S03]  /*1330*/  SEL R6, R5, R6, !P0 ;  /* 0x0000000605067207 */ /* 0x000fc60004000000 */
[----:B------:R-:W-:Y:S01]  /*1340*/  @!P1 IMAD.HI.U32 R12, R21, R2, RZ ;  /* 0x00000002150c9227 */ /* 0x000fe200078e00ff */
[----:B------:R-:W-:-:S04]  /*1350*/  IADD3 R2, PT, PT, -R6, RZ, RZ ;  /* 0x000000ff06027210 */ /* 0x000fc80007ffe1ff */
[----:B------:R-:W-:Y:S01]  /*1360*/  @!P1 SHF.R.U32.HI R12, RZ, R3, R12 ;  /* 0x00000003ff0c9219 */ /* 0x000fe2000001160c */
[----:B------:R-:W-:-:S03]  /*1370*/  IMAD R2, R9, R2, R5 ;  /* 0x0000000209027224 */ /* 0x000fc600078e0205 */
[----:B------:R-:W-:-:S05]  /*1380*/  @!P1 SEL R3, R21, R12, !P0 ;  /* 0x0000000c15039207 */ /* 0x000fca0004000000 */
[--C-:B------:R-:W-:Y:S02]  /*1390*/  @!P1 IMAD.IADD R6, R6, 0x1, -R3.reuse ;  /* 0x0000000106069824 */ /* 0x100fe400078e0a03 */
[----:B------:R-:W-:Y:S01]  /*13a0*/  @!P1 IMAD R3, R2, R13, R3 ;  /* 0x0000000d02039224 */ /* 0x000fe200078e0203 */
[----:B------:R-:W-:Y:S01]  /*13b0*/  IADD3 R2, PT, PT, -R21, RZ, RZ ;  /* 0x000000ff15027210 */ /* 0x000fe20007ffe1ff */
[----:B------:R-:W-:Y:S02]  /*13c0*/  @!P1 IMAD R5, R6, R9, R21 ;  /* 0x0000000906059224 */ /* 0x000fe400078e0215 */
[----:B------:R-:W-:Y:S02]  /*13d0*/  @!P1 IMAD.MOV.U32 R21, RZ, RZ, R3 ;  /* 0x000000ffff159224 */ /* 0x000fe400078e0003 */
[----:B------:R-:W-:Y:S02]  /*13e0*/  IMAD R2, R14, R2, R11 ;  /* 0x000000020e027224 */ /* 0x000fe400078e020b */
[----:B------:R-:W-:-:S02]  /*13f0*/  IMAD R20, R5, R4, R7 ;  /* 0x0000000405147224 */ /* 0x000fc400078e0207 */
[----:B------:R-:W-:Y:S02]  /*1400*/  IMAD R21, R21, R14, R2 ;  /* 0x0000000e15157224 */ /* 0x000fe400078e0202 */
.L_x_18:
[----:B------:R-:W-:Y:S05]  /*1410*/  BRA.U UP3, `(.L_x_19) ;  /* 0x0000000103407547 */ /* 0x000fea000b800000 */
[----:B------:R-:W1:Y:S08]  /*1420*/  LDC.64 R4, c[0x0][0xb10] ;  /* 0x0002c400ff047b82 */ /* 0x000e700000000a00 */
[----:B------:R-:W2:Y:S08]  /*1430*/  LDC.64 R2, c[0x0][0xb18] ;  /* 0x0002c600ff027b82 */ /* 0x000eb00000000a00 */
[----:B------:R-:W3:Y:S08]  /*1440*/  LDC R6, c[0x0][0xb20] ;  /* 0x0002c800ff067b82 */ /* 0x000ef00000000800 */
[----:B------:R-:W4:Y:S01]  /*1450*/  LDC R12, c[0x0][0xb0c] ;  /* 0x0002c300ff0c7b82 */ /* 0x000f220000000800 */
[----:B-1----:R-:W-:-:S05]  /*1460*/  IMAD.HI.U32 R4, R21, R4, RZ ;  /* 0x0000000415047227 */ /* 0x002fca00078e00ff */
[----:B------:R-:W-:Y:S01]  /*1470*/  SHF.R.U32.HI R4, RZ, R5, R4 ;  /* 0x00000005ff047219 */ /* 0x000fe20000011604 */
[----:B--2---:R-:W-:Y:S01]  /*1480*/  IMAD.HI.U32 R3, R20, R3, RZ ;  /* 0x0000000314037227 */ /* 0x004fe200078e00ff */
[----:B------:R-:W-:-:S04]  /*1490*/  ISETP.NE.AND P0, PT, R2, 0x1, PT ;  /* 0x000000010200780c */ /* 0x000fc80003f05270 */
[----:B---3--:R-:W-:-:S04]  /*14a0*/  SHF.R.U32.HI R3, RZ, R6, R3 ;  /* 0x00000006ff037219 */ /* 0x008fc80000011603 */
[----:B------:R-:W-:Y:S02]  /*14b0*/  SEL R3, R20, R3, !P0 ;  /* 0x0000000314037207 */ /* 0x000fe40004000000 */
[----:B----4-:R-:W-:-:S04]  /*14c0*/  ISETP.NE.AND P1, PT, R12, 0x1, PT ;  /* 0x000000010c00780c */ /* 0x010fc80003f25270 */
[----:B------:R-:W-:-:S05]  /*14d0*/  SEL R6, R21, R4, !P1 ;  /* 0x0000000415067207 */ /* 0x000fca0004800000 */
[----:B------:R-:W-:Y:S02]  /*14e0*/  IMAD.IADD R4, R3, 0x1, -R6 ;  /* 0x0000000103047824 */ /* 0x000fe400078e0a06 */
[----:B------:R-:W-:Y:S02]  /*14f0*/  IMAD.IADD R3, R6, 0x1, -R3 ;  /* 0x0000000106037824 */ /* 0x000fe400078e0a03 */
[----:B------:R-:W-:Y:S02]  /*1500*/  IMAD R21, R4, R12, R21 ;  /* 0x0000000c04157224 */ /* 0x000fe400078e0215 */
[----:B------:R-:W-:Y:S02]  /*1510*/  IMAD R20, R3, R2, R20 ;  /* 0x0000000203147224 */ /* 0x000fe400078e0214 */
.L_x_19:
[----:B------:R-:W-:Y:S05]  /*1520*/  BRA.U !UP1, `(.L_x_20) ;  /* 0x00000001090c7547 */ /* 0x000fea000b800000 */
[----:B------:R-:W-:Y:S01]  /*1530*/  UCGABAR_WAIT ;  /* 0x0000000000007dc7 */ /* 0x000fe20008000000 */
[----:B------:R-:W-:Y:S01]  /*1540*/  CCTL.IVALL ;  /* 0x00000000ff00798f */ /* 0x000fe20002000000 */
[----:B------:R-:W-:Y:S05]  /*1550*/  BRA `(.L_x_21) ;  /* 0x0000000000047947 */ /* 0x000fea0003800000 */
.L_x_20:
[----:B------:R-:W-:Y:S06]  /*1560*/  BAR.SYNC.DEFER_BLOCKING 0x0 ;  /* 0x0000000000007b1d */ /* 0x000fec0000010000 */
.L_x_21:
[----:B------:R-:W-:Y:S05]  /*1570*/  BRA.U UP2, `(.L_x_22) ;  /* 0x0000001102a87547 */ /* 0x000fea000b800000 */
[----:B------:R-:W1:Y:S01]  /*1580*/  LDCU UR4, c[0x0][0x38c] ;  /* 0x00007180ff0477ac */ /* 0x000e620008000800 */
[----:B------:R-:W2:Y:S01]  /*1590*/  LDC R9, c[0x0][0x370] ;  /* 0x0000dc00ff097b82 */ /* 0x000ea20000000800 */
[----:B------:R-:W-:Y:S01]  /*15a0*/  IMAD.SHL.U32 R16, R11, 0x40, RZ ;  /* 0x000000400b107824 */ /* 0x000fe200078e00ff */
[----:B------:R-:W-:Y:S01]  /*15b0*/  PLOP3.LUT P1, PT, PT, PT, UP5, 0x80, 0x8 ;  /* 0x000000000008781c */ /* 0x000fe20003f2f058 */
[----:B------:R-:W-:Y:S01]  /*15c0*/  HFMA2 R12, -RZ, RZ, 0, 0 ;  /* 0x00000000ff0c7431 */ /* 0x000fe200000001ff */
[----:B------:R-:W-:Y:S01]  /*15d0*/  UISETP.NE.AND UP1, UPT, UR10, URZ, UPT ;  /* 0x000000ff0a00728c */ /* 0x000fe2000bf25270 */
[----:B------:R-:W-:Y:S01]  /*15e0*/  ISETP.NE.AND P4, PT, R10, RZ, P5 ;  /* 0x000000ff0a00720c */ /* 0x000fe20002f85270 */
[----:B------:R-:W-:Y:S01]  /*15f0*/  IMAD.MOV.U32 R15, RZ, RZ, 0x1 ;  /* 0x00000001ff0f7424 */ /* 0x000fe200078e00ff */
[----:B------:R-:W-:Y:S01]  /*1600*/  PLOP3.LUT P1, PT, P1, PT, PT, 0x8, 0x80 ;  /* 0x000000000080781c */ /* 0x000fe20000f2e170 */
[----:B------:R-:W3:Y:S01]  /*1610*/  LDC R0, c[0x0][0x374] ;  /* 0x0000dd00ff007b82 */ /* 0x000ee20000000800 */
[----:B------:R-:W-:Y:S01]  /*1620*/  IMAD.MOV.U32 R14, RZ, RZ, RZ ;  /* 0x000000ffff0e7224 */ /* 0x000fe200078e00ff */
[----:B------:R-:W-:Y:S01]  /*1630*/  MOV R8, 0x1 ;  /* 0x0000000100087802 */ /* 0x000fe20000000f00 */
[----:B------:R-:W-:Y:S01]  /*1640*/  IMAD.MOV.U32 R10, RZ, RZ, RZ ;  /* 0x000000ffff0a7224 */ /* 0x000fe200078e00ff */
[----:B------:R-:W-:Y:S01]  /*1650*/  LOP3.LUT R16, R16, 0x40, RZ, 0xc0, !PT ;  /* 0x0000004010107812 */ /* 0x000fe200078ec0ff */
[----:B------:R-:W4:Y:S01]  /*1660*/  LDCU.64 UR14, c[0x0][0x348] ;  /* 0x00006900ff0e77ac */ /* 0x000f220008000a00 */
[----:B-1----:R-:W-:-:S02]  /*1670*/  UIADD3 UR5, UPT, UPT, UR4, 0x3f, URZ ;  /* 0x0000003f04057890 */ /* 0x002fc4000fffe0ff */
[----:B------:R-:W-:Y:S02]  /*1680*/  USEL UR22, UR6, 0x2, UP1 ;  /* 0x0000000206167887 */ /* 0x000fe40008800000 */
[----:B------:R-:W-:Y:S01]  /*1690*/  USHF.R.S32.HI UR7, URZ, 0x1f, UR5 ;  /* 0x0000001fff077899 */ /* 0x000fe20008011405 */
[----:B------:R-:W-:-:S03]  /*16a0*/  UMOV UR23, URZ ;  /* 0x000000ff00177c82 */ /* 0x000fc60008000000 */
[----:B------:R-:W-:Y:S02]  /*16b0*/  ULEA.HI UR7, UR7, UR5, URZ, 0x6 ;  /* 0x0000000507077291 */ /* 0x000fe4000f8f30ff */
[----:B------:R-:W-:Y:S02]  /*16c0*/  UIADD3 UR5, UPT, UPT, UR4, -0x1, URZ ;  /* 0xffffffff04057890 */ /* 0x000fe4000fffe0ff */
[----:B------:R-:W-:Y:S02]  /*16d0*/  USHF.R.S32.HI UR7, URZ, 0x6, UR7 ;  /* 0x00000006ff077899 */ /* 0x000fe40008011407 */
[----:B------:R-:W-:Y:S02]  /*16e0*/  UISETP.GE.U32.AND UP2, UPT, UR5, -0x7f, UPT ;  /* 0xffffff810500788c */ /* 0x000fe4000bf46070 */
[----:B------:R-:W-:Y:S02]  /*16f0*/  UISETP.LT.U32.AND UP0, UPT, UR7, 0x4, UPT ;  /* 0x000000040700788c */ /* 0x000fe4000bf01070 */
[----:B------:R-:W-:-:S02]  /*1700*/  UIADD3 UR4, UPT, UPT, UR4, 0x7e, URZ ;  /* 0x0000007e04047890 */ /* 0x000fc4000fffe0ff */
[----:B------:R-:W-:-:S04]  /*1710*/  USEL UR5, UR7, 0x4, UP0 ;  /* 0x0000000407057887 */ /* 0x000fc80008000000 */
[----:B------:R-:W-:Y:S02]  /*1720*/  UIADD3 UR21, UPT, UPT, UR5, -0x1, URZ ;  /* 0xffffffff05157890 */ /* 0x000fe4000fffe0ff */
[----:B------:R-:W-:Y:S02]  /*1730*/  @UP2 UIADD3 UR21, UPT, UPT, UR5, URZ, URZ ;  /* 0x000000ff05152290 */ /* 0x000fe4000fffe0ff */
[----:B------:R-:W-:Y:S02]  /*1740*/  UIADD3 UR24, UPT, UPT, UR7, -UR5, URZ ;  /* 0x8000000507187290 */ /* 0x000fe4000fffe0ff */
[----:B------:R-:W-:Y:S02]  /*1750*/  UIADD3 UR13, UPT, UPT, UR21, 0x1, URZ ;  /* 0x00000001150d7890 */ /* 0x000fe4000fffe0ff */
[----:B--2-4-:R-:W-:-:S12]  /*1760*/  UIADD3 UR21, UPT, UPT, -UR21, URZ, URZ ;  /* 0x000000ff15157290 */ /* 0x014fd8000fffe1ff */
.L_x_42:
[----:B------:R-:W-:Y:S01]  /*1770*/  UISETP.NE.AND UP0, UPT, UR37, URZ, UPT ;  /* 0x000000ff2500728c */ /* 0x000fe2000bf05270 */
[----:B------:R-:W1:Y:S08]  /*1780*/  S2UR UR37, SR_CgaCtaId ;  /* 0x00000000002579c3 */ /* 0x000e700000008800 */
[----:B------:R-:W-:Y:S05]  /*1790*/  BRA.U UP0, `(.L_x_23) ;  /* 0x0000000100347547 */ /* 0x000fea000b800000 */
[----:B------:R-:W2:Y:S01]  /*17a0*/  S2R R2, SR_CgaCtaId ;  /* 0x0000000000027919 */ /* 0x000ea20000008800 */
[----:B------:R-:W-:-:S04]  /*17b0*/  MOV R3, 0x400 ;  /* 0x0000040000037802 */ /* 0x000fc80000000f00 */
[----:B--2---:R-:W-:Y:S02]  /*17c0*/  LEA R3, R2, R3, 0x18 ;  /* 0x0000000302037211 */ /* 0x004fe400078ec0ff */
[----:B------:R-:W-:-:S03]  /*17d0*/  SHF.L.U32 R2, R8, 0x1f, RZ ;  /* 0x0000001f08027819 */ /* 0x000fc600000006ff */
[----:B------:R-:W-:-:S04]  /*17e0*/  IMAD R3, R10, 0x8, R3 ;  /* 0x000000080a037824 */ /* 0x000fc800078e0203 */
[----:B------:R-:W2:Y:S02]  /*17f0*/  SYNCS.PHASECHK.TRANS64.TRYWAIT P0, [R3+URZ+0x100], R2 ;  /* 0x00010002030075a7 */ /* 0x000ea400080011ff */
[----:B--2---:R-:W-:Y:S05]  /*1800*/  @!P0 BRA `(.L_x_24) ;  /* 0x0000006c00f88947 */ /* 0x004fea0003800000 */
.L_x_149:
[----:B------:R-:W-:Y:S01]  /*1810*/  VIADD R10, R10, 0x1 ;  /* 0x000000010a0a7836 */ /* 0x000fe20000000000 */
[----:B------:R2:W-:Y:S04]  /*1820*/  SYNCS.ARRIVE.TRANS64.A1T0 RZ, [R3+URZ+0xf0], RZ ;  /* 0x0000f0ff03ff79a7 */ /* 0x0005e800081000ff */
[----:B------:R-:W-:-:S04]  /*1830*/  ISETP.NE.AND P0, PT, R10, 0x2, PT ;  /* 0x000000020a00780c */ /* 0x000fc80003f05270 */
[----:B------:R-:W-:Y:S02]  /*1840*/  SEL R10, R10, RZ, P0 ;  /* 0x000000ff0a0a7207 */ /* 0x000fe40000000000 */
[----:B--2---:R-:W-:-:S04]  /*1850*/  SEL R3, RZ, 0x1, P0 ;  /* 0x00000001ff037807 */ /* 0x004fc80000000000 */
[----:B------:R-:W-:-:S07]  /*1860*/  LOP3.LUT R8, R8, R3, RZ, 0x3c, !PT ;  /* 0x0000000308087212 */ /* 0x000fce00078e3cff */
.L_x_23:
[----:B------:R-:W-:Y:S01]  /*1870*/  UMOV UR6, 0x400 ;  /* 0x0000040000067882 */ /* 0x000fe20000000000 */
[----:B------:R-:W-:Y:S01]  /*1880*/  LEA.HI R3, R21, R21, RZ, 0x1 ;  /* 0x0000001515037211 */ /* 0x000fe200078f08ff */
[----:B-1----:R-:W-:Y:S01]  /*1890*/  ULEA UR6, UR37, UR6, 0x18 ;  /* 0x0000000625067291 */ /* 0x002fe2000f8ec0ff */
[----:B------:R-:W-:Y:S01]  /*18a0*/  SHF.L.U32 R2, R15, 0x1f, RZ ;  /* 0x0000001f0f027819 */ /* 0x000fe200000006ff */
[----:B------:R-:W-:Y:S01]  /*18b0*/  UISETP.GE.U32.AND UP0, UPT, UR4, 0x7f, UPT ;  /* 0x0000007f0400788c */ /* 0x000fe2000bf06070 */
[C---:B------:R-:W-:Y:S01]  /*18c0*/  R2UR UR9, R16.reuse ;  /* 0x00000000100972ca */ /* 0x040fe200000e0000 */
[----:B------:R-:W-:Y:S01]  /*18d0*/  ULEA UR8, UR23, UR6, 0x3 ;  /* 0x0000000617087291 */ /* 0x000fe2000f8e18ff */
[----:B------:R-:W-:Y:S01]  /*18e0*/  IMAD.SHL.U32 R3, R3, 0x40, RZ ;  /* 0x0000004003037824 */ /* 0x000fe200078e00ff */
[----:B------:R-:W-:Y:S01]  /*18f0*/  R2UR UR10, R16 ;  /* 0x00000000100a72ca */ /* 0x000fe200000e0000 */
[----:B------:R-:W-:-:S03]  /*1900*/  UMOV UR25, URZ ;  /* 0x000000ff00197c82 */ /* 0x000fc60008000000 */
[----:B------:R-:W-:-:S03]  /*1910*/  R2UR UR34, R3 ;  /* 0x00000000032272ca */ /* 0x000fc600000e0000 */
[----:B------:R1:W2:Y:S01]  /*1920*/  SYNCS.PHASECHK.TRANS64.TRYWAIT P0, [UR8+0x20], R2 ;  /* 0x00002002ff0075a7 */ /* 0x0002a20008001108 */
[----:B------:R-:W-:-:S09]  /*1930*/  R2UR UR8, R20 ;  /* 0x00000000140872ca */ /* 0x000fd200000e0000 */
[----:B------:R-:W-:-:S04]  /*1940*/  ULOP3.LUT UR34, UR9, 0xffffff80, UR34, 0xf8, !UPT ;  /* 0xffffff8009227892 */ /* 0x000fc8000f8ef822 */
[----:B------:R-:W-:Y:S01]  /*1950*/  ULEA UR10, UR8, UR10, 0x7 ;  /* 0x0000000a080a7291 */ /* 0x000fe2000f8e38ff */
[----:B------:R-:W-:Y:S11]  /*1960*/  BRA.U !UP0, `(.L_x_25) ;  /* 0x0000000108bc7547 */ /* 0x000ff6000b800000 */
[----:B------:R-:W-:Y:S01]  /*1970*/  UMOV UR16, UR21 ;  /* 0x0000001500107c82 */ /* 0x000fe20008000000 */
[----:B------:R-:W-:Y:S01]  /*1980*/  UMOV UR17, UR23 ;  /* 0x0000001700117c82 */ /* 0x000fe20008000000 */
[----:B------:R-:W-:-:S05]  /*1990*/  UMOV UR35, URZ ;  /* 0x000000ff00237c82 */ /* 0x000fca0008000000 */
.L_x_31:
[----:B------:R-:W-:Y:S01]  /*19a0*/  ULEA UR33, UR17, UR6, 0x3 ;  /* 0x0000000611217291 */ /* 0x000fe2000f8e18ff */
[----:B------:R-:W-:Y:S01]  /*19b0*/  @P5 MOV R3, 0x8000 ;  /* 0x0000800000035802 */ /* 0x000fe20000000f00 */
[----:B-12-4-:R-:W-:Y:S10]  /*19c0*/  @P0 BRA `(.L_x_26) ;  /* 0x00000000000c0947 */ /* 0x016ff40003800000 */
[----:B------:R-:W-:-:S04]  /*19d0*/  SHF.L.U32 R5, R15, 0x1f, RZ ;  /* 0x0000001f0f057819 */ /* 0x000fc800000006ff */
[----:B------:R-:W2:Y:S02]  /*19e0*/  SYNCS.PHASECHK.TRANS64.TRYWAIT P0, [UR33+0x20], R5 ;  /* 0x00002005ff0075a7 */ /* 0x000ea40008001121 */
[----:B--2---:R-:W-:Y:S05]  /*19f0*/  @!P0 BRA `(.L_x_27) ;  /* 0x0000006c00908947 */ /* 0x004fea0003800000 */
.L_x_26:
[----:B------:R2:W-:Y:S01]  /*1a00*/  @P5 SYNCS.ARRIVE.TRANS64 RZ, [UR33], R3 ;  /* 0x00000003ffff59a7 */ /* 0x0005e20008000021 */
[----:B------:R-:W-:Y:S02]  /*1a10*/  ULOP3.LUT UR8, UR22, 0x2, URZ, 0xfc, !UPT ;  /* 0x0000000216087892 */ /* 0x000fe4000f8efcff */
[----:B------:R-:W-:Y:S02]  /*1a20*/  UIADD3 UR16, UPT, UPT, UR16, 0x1, URZ ;  /* 0x0000000110107890 */ /* 0x000fe4000fffe0ff */
[----:B------:R-:W-:Y:S02]  /*1a30*/  UISETP.NE.AND UP0, UPT, UR8, 0x2, UPT ;  /* 0x000000020800788c */ /* 0x000fe4000bf05270 */
[----:B------:R-:W-:-:S07]  /*1a40*/  UISETP.NE.AND UP2, UPT, UR16, 0x1, UPT ;  /* 0x000000011000788c */ /* 0x000fce000bf45270 */
[----:B------:R-:W-:Y:S05]  /*1a50*/  BRA.U UP0, `(.L_x_28) ;  /* 0x0000000100047547 */ /* 0x000fea000b800000 */
[----:B------:R-:W-:Y:S05]  /*1a60*/  BPT.TRAP 0x1 ;  /* 0x000000040000795c */ /* 0x000fea0000300000 */
.L_x_28:
[----:B------:R-:W-:Y:S04]  /*1a70*/  BSSY.RECONVERGENT B0, `(.L_x_29) ;  /* 0x0000003000007945 */ /* 0x000fe80003800200 */
[----:B------:R-:W-:Y:S05]  /*1a80*/  @!P4 BRA `(.L_x_30) ;  /* 0x000000000004c947 */ /* 0x000fea0003800000 */
[----:B------:R-:W-:Y:S05]  /*1a90*/  BPT.TRAP 0x1 ;  /* 0x000000040000795c */ /* 0x000fea0000300000 */
.L_x_30:
[----:B------:R-:W-:Y:S05]  /*1aa0*/  BSYNC.RECONVERGENT B0 ;  /* 0x0000000000007941 */ /* 0x000fea0003800200 */
.L_x_29:
[----:B------:R-:W-:Y:S02]  /*1ab0*/  UIADD3 UR23, UPT, UPT, UR17, 0x1, URZ ;  /* 0x0000000111177890 */ /* 0x000fe4000fffe0ff */
[----:B------:R-:W-:Y:S02]  /*1ac0*/  UIADD3 UR28, UP1, UPT, UR14, 0x80, URZ ;  /* 0x000000800e1c7890 */ /* 0x000fe4000ff3e0ff */
[----:B------:R-:W-:Y:S02]  /*1ad0*/  UISETP.NE.AND UP0, UPT, UR23, 0x4, UPT ;  /* 0x000000041700788c */ /* 0x000fe4000bf05270 */
[----:B------:R-:W-:Y:S02]  /*1ae0*/  ULOP3.LUT UR33, UR33, 0xfefffff8, URZ, 0xc0, !UPT ;  /* 0xfefffff821217892 */ /* 0x000fe4000f8ec0ff */
[----:B------:R-:W-:Y:S02]  /*1af0*/  USEL UR9, URZ, 0x1, UP0 ;  /* 0x00000001ff097887 */ /* 0x000fe40008000000 */
[----:B------:R-:W-:-:S02]  /*1b00*/  USEL UR23, UR23, URZ, UP0 ;  /* 0x000000ff17177287 */ /* 0x000fc40008000000 */
[----:B------:R-:W-:Y:S02]  /*1b10*/  UIADD3 UR26, UP0, UPT, UR14, 0x180, URZ ;  /* 0x000001800e1a7890 */ /* 0x000fe4000ff1e0ff */
[----:B------:R-:W-:Y:S01]  /*1b20*/  ULEA UR8, UR23, UR6, 0x3 ;  /* 0x0000000617087291 */ /* 0x000fe2000f8e18ff */
[----:B------:R-:W-:Y:S01]  /*1b30*/  LOP3.LUT R15, R15, UR9, RZ, 0x3c, !PT ;  /* 0x000000090f0f7c12 */ /* 0x000fe2000f8e3cff */
[----:B------:R-:W-:Y:S02]  /*1b40*/  UIADD3.X UR29, UPT, UPT, URZ, UR15, URZ, UP1, !UPT ;  /* 0x0000000fff1d7290 */ /* 0x000fe40008ffe4ff */
[----:B------:R-:W-:Y:S01]  /*1b50*/  UIADD3.X UR27, UPT, UPT, URZ, UR15, URZ, UP0, !UPT ;  /* 0x0000000fff1b7290 */ /* 0x000fe200087fe4ff */
[----:B-1----:R-:W-:Y:S01]  /*1b60*/  SHF.L.U32 R2, R15, 0x1f, RZ ;  /* 0x0000001f0f027819 */ /* 0x002fe200000006ff */
[----:B------:R-:W-:Y:S01]  /*1b70*/  UMOV UR18, 0x0 ;  /* 0x0000000000127882 */ /* 0x000fe20000000000 */
[----:B------:R-:W-:Y:S01]  /*1b80*/  UMOV UR19, 0x10000000 ;  /* 0x1000000000137882 */ /* 0x000fe20000000000 */
[----:B------:R-:W-:Y:S01]  /*1b90*/  UMOV UR11, UR35 ;  /* 0x00000023000b7c82 */ /* 0x000fe20008000000 */
[----:B------:R4:W1:Y:S01]  /*1ba0*/  SYNCS.PHASECHK.TRANS64.TRYWAIT P0, [UR8+0x20], R2 ;  /* 0x00002002ff0075a7 */ /* 0x0008620008001108 */
[----:B------:R-:W-:Y:S01]  /*1bb0*/  ULEA UR8, UR17, UR6, 0xd ;  /* 0x0000000611087291 */ /* 0x000fe2000f8e68ff */
[----:B------:R-:W-:Y:S01]  /*1bc0*/  UMOV UR12, UR36 ;  /* 0x00000024000c7c82 */ /* 0x000fe20008000000 */
[----:B------:R-:W-:-:S02]  /*1bd0*/  UMOV UR9, UR33 ;  /* 0x0000002100097c82 */ /* 0x000fc40008000000 */
[----:B------:R-:W-:Y:S02]  /*1be0*/  UIADD3 UR32, UPT, UPT, UR8, 0x4300, URZ ;  /* 0x0000430008207890 */ /* 0x000fe4000fffe0ff */
[----:B------:R-:W-:Y:S01]  /*1bf0*/  UIADD3 UR8, UPT, UPT, UR8, 0xc300, URZ ;  /* 0x0000c30008087890 */ /* 0x000fe2000fffe0ff */
[----:B------:R-:W-:Y:S01]  /*1c00*/  UMOV UR25, UR13 ;  /* 0x0000000d00197c82 */ /* 0x000fe20008000000 */
[----:B------:R-:W-:-:S05]  /*1c10*/  UMOV UR17, UR23 ;  /* 0x0000001700117c82 */ /* 0x000fca0008000000 */
[----:B------:R2:W-:Y:S02]  /*1c20*/  UTMALDG.3D.2CTA [UR32], [UR28], desc[UR18] ;  /* 0x000012201c0075b4 */ /* 0x0005e40008211000 */
[----:B------:R4:W-:Y:S01]  /*1c30*/  UTMALDG.3D.2CTA [UR8], [UR26], desc[UR18] ;  /* 0x000012081a0075b4 */ /* 0x0009e20008211000 */
[----:B--2---:R-:W-:Y:S01]  /*1c40*/  UIADD3 UR35, UPT, UPT, UR35, 0x40, URZ ;  /* 0x0000004023237890 */ /* 0x004fe2000fffe0ff */
[----:B------:R-:W-:Y:S11]  /*1c50*/  BRA.U UP2, `(.L_x_31) ;  /* 0xfffffffd02507547 */ /* 0x000ff6000b83ffff */
.L_x_25:
[----:B----4-:R-:W-:Y:S01]  /*1c60*/  ULEA UR8, UR23, UR6, 0x3 ;  /* 0x0000000617087291 */ /* 0x010fe2000f8e18ff */
[----:B-1----:R-:W-:Y:S01]  /*1c70*/  SHF.L.U32 R2, R15, 0x1f, RZ ;  /* 0x0000001f0f027819 */ /* 0x002fe200000006ff */
[----:B------:R-:W-:Y:S01]  /*1c80*/  @!P1 SYNCS.ARRIVE.TRANS64.A1T0 RZ, [UR6+0x88], RZ ;  /* 0x000088ffffff99a7 */ /* 0x000fe20008100006 */
[----:B------:R-:W-:-:S06]  /*1c90*/  UISETP.GT.AND UP0, UPT, UR7, UR5, UPT ;  /* 0x000000050700728c */ /* 0x000fcc000bf04270 */
[----:B--2---:R1:W2:Y:S03]  /*1ca0*/  SYNCS.PHASECHK.TRANS64.TRYWAIT P0, [UR8+0x20], R2 ;  /* 0x00002002ff0075a7 */ /* 0x0042a60008001108 */
[----:B------:R-:W-:Y:S05]  /*1cb0*/  BRA.U !UP0, `(.L_x_32) ;  /* 0x0000000108bc7547 */ /* 0x000fea000b800000 */
[----:B------:R-:W-:Y:S01]  /*1cc0*/  UIADD3 UR26, UPT, UPT, UR24, UR25, URZ ;  /* 0x00000019181a7290 */ /* 0x000fe2000fffe0ff */
[----:B------:R-:W-:-:S11]  /*1cd0*/  UMOV UR27, UR23 ;  /* 0x00000017001b7c82 */ /* 0x000fd60008000000 */
.L_x_38:
[----:B------:R-:W-:Y:S01]  /*1ce0*/  ULEA UR17, UR27, UR6, 0x3 ;  /* 0x000000061b117291 */ /* 0x000fe2000f8e18ff */
[----:B--2---:R-:W-:Y:S01]  /*1cf0*/  @P5 MOV R3, 0x8000 ;  /* 0x0000800000035802 */ /* 0x004fe20000000f00 */
[----:B-12---:R-:W-:Y:S10]  /*1d00*/  @P0 BRA `(.L_x_33) ;  /* 0x00000000000c0947 */ /* 0x006ff40003800000 */
[----:B------:R-:W-:-:S04]  /*1d10*/  SHF.L.U32 R5, R15, 0x1f, RZ ;  /* 0x0000001f0f057819 */ /* 0x000fc800000006ff */
[----:B------:R-:W2:Y:S02]  /*1d20*/  SYNCS.PHASECHK.TRANS64.TRYWAIT P0, [UR17+0x20], R5 ;  /* 0x00002005ff0075a7 */ /* 0x000ea40008001111 */
[----:B--2---:R-:W-:Y:S05]  /*1d30*/  @!P0 BRA `(.L_x_34) ;  /* 0x0000006800d88947 */ /* 0x004fea0003800000 */
.L_x_33:
[----:B------:R2:W-:Y:S01]  /*1d40*/  @P5 SYNCS.ARRIVE.TRANS64 RZ, [UR17], R3 ;  /* 0x00000003ffff59a7 */ /* 0x0005e20008000011 */
[----:B------:R-:W-:-:S04]  /*1d50*/  ULOP3.LUT UR8, UR22, 0x2, URZ, 0xfc, !UPT ;  /* 0x0000000216087892 */ /* 0x000fc8000f8efcff */
[----:B------:R-:W-:-:S09]  /*1d60*/  UISETP.NE.AND UP0, UPT, UR8, 0x2, UPT ;  /* 0x000000020800788c */ /* 0x000fd2000bf05270 */
[----:B------:R-:W-:Y:S05]  /*1d70*/  BRA.U UP0, `(.L_x_35) ;  /* 0x0000000100047547 */ /* 0x000fea000b800000 */
[----:B------:R-:W-:Y:S05]  /*1d80*/  BPT.TRAP 0x1 ;  /* 0x000000040000795c */ /* 0x000fea0000300000 */
.L_x_35:
[----:B------:R-:W-:Y:S04]  /*1d90*/  BSSY.RECONVERGENT B0, `(.L_x_36) ;  /* 0x0000003000007945 */ /* 0x000fe80003800200 */
[----:B------:R-:W-:Y:S05]  /*1da0*/  @!P4 BRA `(.L_x_37) ;  /* 0x000000000004c947 */ /* 0x000fea0003800000 */
[----:B------:R-:W-:Y:S05]  /*1db0*/  BPT.TRAP 0x1 ;  /* 0x000000040000795c */ /* 0x000fea0000300000 */
.L_x_37:
[----:B------:R-:W-:Y:S05]  /*1dc0*/  BSYNC.RECONVERGENT B0 ;  /* 0x0000000000007941 */ /* 0x000fea0003800200 */
.L_x_36:
[----:B------:R-:W-:Y:S02]  /*1dd0*/  UIADD3 UR23, UPT, UPT, UR27, 0x1, URZ ;  /* 0x000000011b177890 */ /* 0x000fe4000fffe0ff */
[----:B------:R-:W-:Y:S02]  /*1de0*/  UIADD3 UR32, UP1, UPT, UR14, 0x80, URZ ;  /* 0x000000800e207890 */ /* 0x000fe4000ff3e0ff */
[----:B------:R-:W-:Y:S02]  /*1df0*/  UISETP.NE.AND UP0, UPT, UR23, 0x4, UPT ;  /* 0x000000041700788c */ /* 0x000fe4000bf05270 */
[----:B------:R-:W-:Y:S02]  /*1e00*/  USHF.L.U32 UR19, UR25, 0x6, URZ ;  /* 0x0000000619137899 */ /* 0x000fe400080006ff */
[----:B------:R-:W-:Y:S02]  /*1e10*/  USEL UR9, URZ, 0x1, UP0 ;  /* 0x00000001ff097887 */ /* 0x000fe40008000000 */
[----:B------:R-:W-:-:S02]  /*1e20*/  USEL UR23, UR23, URZ, UP0 ;  /* 0x000000ff17177287 */ /* 0x000fc40008000000 */
[----:B------:R-:W-:Y:S02]  /*1e30*/  UIADD3 UR30, UP0, UPT, UR14, 0x180, URZ ;  /* 0x000001800e1e7890 */ /* 0x000fe4000ff1e0ff */
[----:B------:R-:W-:Y:S01]  /*1e40*/  ULEA UR8, UR23, UR6, 0x3 ;  /* 0x0000000617087291 */ /* 0x000fe2000f8e18ff */
[----:B------:R-:W-:Y:S01]  /*1e50*/  LOP3.LUT R15, R15, UR9, RZ, 0x3c, !PT ;  /* 0x000000090f0f7c12 */ /* 0x000fe2000f8e3cff */
[----:B------:R-:W-:Y:S02]  /*1e60*/  ULOP3.LUT UR17, UR17, 0xfefffff8, URZ, 0xc0, !UPT ;  /* 0xfefffff811117892 */ /* 0x000fe4000f8ec0ff */
[----:B------:R-:W-:Y:S01]  /*1e70*/  UIADD3.X UR33, UPT, UPT, URZ, UR15, URZ, UP1, !UPT ;  /* 0x0000000fff217290 */ /* 0x000fe20008ffe4ff */
[----:B-1----:R-:W-:Y:S01]  /*1e80*/  SHF.L.U32 R2, R15, 0x1f, RZ ;  /* 0x0000001f0f027819 */ /* 0x002fe200000006ff */
[----:B------:R-:W-:Y:S01]  /*1e90*/  UIADD3.X UR31, UPT, UPT, URZ, UR15, URZ, UP0, !UPT ;  /* 0x0000000fff1f7290 */ /* 0x000fe200087fe4ff */
[----:B------:R-:W-:Y:S02]  /*1ea0*/  UMOV UR28, 0x0 ;  /* 0x00000000001c7882 */ /* 0x000fe40000000000 */
[----:B------:R4:W1:Y:S01]  /*1eb0*/  SYNCS.PHASECHK.TRANS64.TRYWAIT P0, [UR8+0x20], R2 ;  /* 0x00002002ff0075a7 */ /* 0x0008620008001108 */
[----:B------:R-:W-:Y:S01]  /*1ec0*/  ULEA UR8, UR27, UR6, 0xd ;  /* 0x000000061b087291 */ /* 0x000fe2000f8e68ff */
[----:B------:R-:W-:Y:S01]  /*1ed0*/  UMOV UR29, 0x10000000 ;  /* 0x10000000001d7882 */ /* 0x000fe20000000000 */
[----:B------:R-:W-:-:S02]  /*1ee0*/  UMOV UR18, UR34 ;  /* 0x0000002200127c82 */ /* 0x000fc40008000000 */
[----:B------:R-:W-:Y:S02]  /*1ef0*/  UIADD3 UR16, UPT, UPT, UR8, 0x4300, URZ ;  /* 0x0000430008107890 */ /* 0x000fe4000fffe0ff */
[----:B------:R-:W-:Y:S01]  /*1f00*/  UIADD3 UR8, UPT, UPT, UR8, 0xc300, URZ ;  /* 0x0000c30008087890 */ /* 0x000fe2000fffe0ff */
[----:B------:R-:W-:Y:S01]  /*1f10*/  UMOV UR20, UR36 ;  /* 0x0000002400147c82 */ /* 0x000fe20008000000 */
[----:B------:R-:W-:Y:S01]  /*1f20*/  UMOV UR12, UR36 ;  /* 0x00000024000c7c82 */ /* 0x000fe20008000000 */
[----:B------:R-:W-:Y:S01]  /*1f30*/  UMOV UR9, UR17 ;  /* 0x0000001100097c82 */ /* 0x000fe20008000000 */
[----:B------:R-:W-:Y:S01]  /*1f40*/  UMOV UR11, UR19 ;  /* 0x00000013000b7c82 */ /* 0x000fe20008000000 */
[----:B------:R-:W-:Y:S02]  /*1f50*/  UIADD3 UR25, UPT, UPT, UR25, 0x1, URZ ;  /* 0x0000000119197890 */ /* 0x000fe4000fffe0ff */
[----:B------:R4:W-:Y:S01]  /*1f60*/  UTMALDG.3D.2CTA [UR16], [UR32], desc[UR28] ;  /* 0x00001c10200075b4 */ /* 0x0009e20008211000 */
[----:B------:R-:W-:Y:S01]  /*1f70*/  UMOV UR27, UR23 ;  /* 0x00000017001b7c82 */ /* 0x000fe20008000000 */
[----:B------:R-:W-:Y:S01]  /*1f80*/  UISETP.NE.AND UP0, UPT, UR25, UR26, UPT ;  /* 0x0000001a1900728c */ /* 0x000fe2000bf05270 */
[----:B------:R4:W-:Y:S08]  /*1f90*/  UTMALDG.3D.2CTA [UR8], [UR30], desc[UR28] ;  /* 0x00001c081e0075b4 */ /* 0x0009f00008211000 */
[----:B----4-:R-:W-:Y:S05]  /*1fa0*/  BRA.U UP0, `(.L_x_38) ;  /* 0xfffffffd004c7547 */ /* 0x010fea000b83ffff */
.L_x_32:
[----:B-1----:R-:W-:Y:S01]  /*1fb0*/  LEA R2, R14, UR6, 0x3 ;  /* 0x000000060e027c11 */ /* 0x002fe2000f8e18ff */
[----:B------:R-:W-:Y:S01]  /*1fc0*/  NOP ;  /* 0x0000000000007918 */ /* 0x000fe20000000000 */
[----:B--2---:R-:W-:Y:S02]  /*1fd0*/  SHF.L.U32 R3, R12, 0x1f, RZ ;  /* 0x0000001f0c037819 */ /* 0x004fe400000006ff */
[----:B------:R-:W-:Y:S02]  /*1fe0*/  LEA R4, R14, UR6, 0x4 ;  /* 0x000000060e047c11 */ /* 0x000fe4000f8e20ff */
[----:B------:R-:W1:Y:S02]  /*1ff0*/  SYNCS.PHASECHK.TRANS64.TRYWAIT P0, [R2+URZ+0x90], R3 ;  /* 0x00009003020075a7 */ /* 0x000e6400080011ff */
[----:B-1----:R-:W-:Y:S05]  /*2000*/  @!P0 BRA `(.L_x_39) ;  /* 0x00000068003c8947 */ /* 0x002fea0003800000 */
.L_x_152:
[----:B------:R-:W2:Y:S01]  /*2010*/  LDS.128 R4, [R4+0x120] ;  /* 0x0001200004047984 */ /* 0x000ea20000000c00 */
[----:B------:R-:W-:Y:S01]  /*2020*/  ISETP.GE.AND P0, PT, R26, 0x1, PT ;  /* 0x000000011a00780c */ /* 0x000fe20003f06270 */
[----:B-1----:R-:W-:Y:S01]  /*2030*/  VIADD R2, R2, 0xa0 ;  /* 0x000000a002027836 */ /* 0x002fe20000000000 */
[----:B------:R-:W-:Y:S01]  /*2040*/  @!PT LDS RZ, [RZ] ;  /* 0x00000000fffff984 */ /* 0x000fe20000000800 */
[----:B------:R-:W-:Y:S01]  /*2050*/  @!PT LDS RZ, [RZ] ;  /* 0x00000000fffff984 */ /* 0x000fe20000000800 */
[----:B------:R-:W-:Y:S01]  /*2060*/  @!PT LDS RZ, [RZ] ;  /* 0x00000000fffff984 */ /* 0x000fe20000000800 */
[----:B------:R-:W-:Y:S01]  /*2070*/  @!PT LDS RZ, [RZ] ;  /* 0x00000000fffff984 */ /* 0x000fe20000000800 */
[----:B------:R1:W-:Y:S06]  /*2080*/  MEMBAR.ALL.CTA ;  /* 0x0000000000007992 */ /* 0x0003ec0000008000 */
[----:B-1----:R-:W1:Y:S01]  /*2090*/  FENCE.VIEW.ASYNC.S ;  /* 0x00000000000073c6 */ /* 0x002e620000000000 */
[----:B------:R-:W-:-:S04]  /*20a0*/  PRMT R2, RZ, 0x654, R2 ;  /* 0x00000654ff027816 */ /* 0x000fc80000000002 */
[----:B-1----:R1:W-:Y:S01]  /*20b0*/  SYNCS.ARRIVE.TRANS64.RED.A1T0 RZ, [R2+URZ], RZ ;  /* 0x000000ff02ff79a7 */ /* 0x0023e200081004ff */
[----:B--2---:R-:W-:-:S13]  /*20c0*/  LOP3.LUT P2, RZ, R6, 0x1, RZ, 0xc0, !PT ;  /* 0x0000000106ff7812 */ /* 0x004fda000784c0ff */
[----:B------:R-:W-:Y:S01]  /*20d0*/  @P2 SHF.R.U32.HI R3, RZ, 0x10, R5 ;  /* 0x00000010ff032819 */ /* 0x000fe20000011605 */
[----:B------:R-:W-:Y:S01]  /*20e0*/  VOTEU.ANY UP0, P2 ;  /* 0x0000000000ff7886 */ /* 0x000fe20001000100 */
[----:B------:R-:W-:Y:S02]  /*20f0*/  @P2 MOV R13, R4 ;  /* 0x00000004000d2202 */ /* 0x000fe40000000f00 */
[----:B------:R-:W-:Y:S02]  /*2100*/  @P2 R2UR.BROADCAST UR8, R3 ;  /* 0x00000000030822ca */ /* 0x000fe400008e0000 */
[----:B------:R-:W-:-:S11]  /*2110*/  @P2 LOP3.LUT R11, R5, 0xffff, RZ, 0xc0, !PT ;  /* 0x0000ffff050b2812 */ /* 0x000fd600078ec0ff */
[----:B------:R-:W-:Y:S01]  /*2120*/  @UP0 UMOV UR36, UR8 ;  /* 0x0000000800240c82 */ /* 0x000fe20008000000 */
[----:B-1----:R-:W-:Y:S05]  /*2130*/  @!P0 BRA `(.L_x_40) ;  /* 0x0000000000b88947 */ /* 0x002fea0003800000 */
[----:B------:R-:W3:Y:S01]  /*2140*/  LDC.64 R4, c[0x0][0xb18] ;  /* 0x0002c600ff047b82 */ /* 0x000ee20000000a00 */
[----:B------:R-:W-:-:S07]  /*2150*/  ISETP.NE.AND P3, PT, R26, 0x1, PT ;  /* 0x000000011a00780c */ /* 0x000fce0003f65270 */
[----:B------:R-:W1:Y:S08]  /*2160*/  LDC.64 R6, c[0x0][0xb10] ;  /* 0x0002c400ff067b82 */ /* 0x000e700000000a00 */
[----:B------:R-:W2:Y:S08]  /*2170*/  LDC R17, c[0x0][0xb20] ;  /* 0x0002c800ff117b82 */ /* 0x000eb00000000800 */
[----:B------:R-:W4:Y:S01]  /*2180*/  LDC R18, c[0x0][0xb0c] ;  /* 0x0002c300ff127b82 */ /* 0x000f220000000800 */
[----:B---3--:R-:W-:Y:S01]  /*2190*/  IMAD.HI.U32 R22, R0, R5, RZ ;  /* 0x0000000500167227 */ /* 0x008fe200078e00ff */
[----:B------:R-:W-:-:S06]  /*21a0*/  ISETP.NE.AND P0, PT, R4, 0x1, PT ;  /* 0x000000010400780c */ /* 0x000fcc0003f05270 */
[----:B------:R-:W3:Y:S01]  /*21b0*/  LDC.64 R2, c[0x0][0xb28] ;  /* 0x0002ca00ff027b82 */ /* 0x000ee20000000a00 */
[----:B-1----:R-:W-:-:S04]  /*21c0*/  IMAD.HI.U32 R20, R9, R6, RZ ;  /* 0x0000000609147227 */ /* 0x002fc800078e00ff */
[----:B------:R-:W-:Y:S01]  /*21d0*/  IMAD.HI.U32 R24, R13, R6, RZ ;  /* 0x000000060d187227 */ /* 0x000fe200078e00ff */
[----:B------:R-:W-:Y:S02]  /*21e0*/  SHF.R.U32.HI R20, RZ, R7, R20 ;  /* 0x00000007ff147219 */ /* 0x000fe40000011614 */
[----:B--2---:R-:W-:Y:S01]  /*21f0*/  SHF.R.U32.HI R19, RZ, R17, R22 ;  /* 0x00000011ff137219 */ /* 0x004fe20000011616 */
[----:B------:R-:W-:Y:S01]  /*2200*/  IMAD.HI.U32 R22, R11, R5, RZ ;  /* 0x000000050b167227 */ /* 0x000fe200078e00ff */
[----:B------:R-:W-:Y:S02]  /*2210*/  SHF.R.U32.HI R24, RZ, R7, R24 ;  /* 0x00000007ff187219 */ /* 0x000fe40000011618 */
[----:B------:R-:W-:Y:S02]  /*2220*/  SEL R19, R0, R19, !P0 ;  /* 0x0000001300137207 */ /* 0x000fe40004000000 */
[----:B------:R-:W-:Y:S02]  /*2230*/  SHF.R.U32.HI R22, RZ, R17, R22 ;  /* 0x00000011ff167219 */ /* 0x000fe40000011616 */
[----:B----4-:R-:W-:-:S02]  /*2240*/  ISETP.NE.AND P1, PT, R18, 0x1, PT ;  /* 0x000000011200780c */ /* 0x010fc40003f25270 */
[----:B------:R-:W-:Y:S02]  /*2250*/  SEL R5, R11, R22, !P0 ;  /* 0x000000160b057207 */ /* 0x000fe40004000000 */
[----:B------:R-:W-:Y:S02]  /*2260*/  SEL R21, R9, R20, !P1 ;  /* 0x0000001409157207 */ /* 0x000fe40004800000 */
[----:B------:R-:W-:Y:S01]  /*2270*/  SEL R7, R13, R24, !P1 ;  /* 0x000000180d077207 */ /* 0x000fe20004800000 */
[----:B---3--:R-:W-:Y:S01]  /*2280*/  IMAD.HI.U32 R20, R19, R2, RZ ;  /* 0x0000000213147227 */ /* 0x008fe200078e00ff */
[----:B------:R-:W-:-:S03]  /*2290*/  IADD3 R17, PT, PT, -R5, RZ, RZ ;  /* 0x000000ff05117210 */ /* 0x000fc60007ffe1ff */
        /* <DEDUP_REMOVED lines=11> */
[----:B------:R-:W-:-:S04]  /*2350*/  @!P0 IMAD.HI.U32 R20, R7, R2, RZ ;  /* 0x0000000207148227 */ /* 0x000fc800078e00ff */
[----:B------:R-:W-:Y:S01]  /*2360*/  IMAD.MOV R2, RZ, RZ, -R6 ;  /* 0x000000ffff027224 */ /* 0x000fe200078e0a06 */
[----:B------:R-:W-:-:S03]  /*2370*/  @!P0 SHF.R.U32.HI R20, RZ, R3, R20 ;  /* 0x00000003ff148219 */ /* 0x000fc60000011614 */
[----:B------:R-:W-:Y:S01]  /*2380*/  IMAD R2, R26, R2, R5 ;  /* 0x000000021a027224 */ /* 0x000fe200078e0205 */
        /* <DEDUP_REMOVED lines=9> */
.L_x_40:
[----:B------:R-:W1:Y:S02]  /*2420*/  LDCU UR8, c[0x0][0xb30] ;  /* 0x00016600ff0877ac */ /* 0x000e640008000800 */
[----:B-1----:R-:W-:-:S09]  /*2430*/  UISETP.NE.AND UP0, UPT, UR8, 0x1, UPT ;  /* 0x000000010800788c */ /* 0x002fd2000bf05270 */
[----:B------:R-:W-:Y:S05]  /*2440*/  BRA.U UP0, `(.L_x_41) ;  /* 0x0000000100407547 */ /* 0x000fea000b800000 */
[----:B------:R-:W1:Y:S08]  /*2450*/  LDC.64 R4, c[0x0][0xb10] ;  /* 0x0002c400ff047b82 */ /* 0x000e700000000a00 */
[----:B------:R-:W2:Y:S08]  /*2460*/  LDC.64 R2, c[0x0][0xb18] ;  /* 0x0002c600ff027b82 */ /* 0x000eb00000000a00 */
[----:B------:R-:W4:Y:S08]  /*2470*/  LDC R6, c[0x0][0xb20] ;  /* 0x0002c800ff067b82 */ /* 0x000f300000000800 */
[----:B------:R-:W3:Y:S01]  /*2480*/  LDC R18, c[0x0][0xb0c] ;  /* 0x0002c300ff127b82 */ /* 0x000ee20000000800 */
[----:B-1----:R-:W-:-:S05]  /*2490*/  IMAD.HI.U32 R4, R13, R4, RZ ;  /* 0x000000040d047227 */ /* 0x002fca00078e00ff */
[----:B------:R-:W-:Y:S01]  /*24a0*/  SHF.R.U32.HI R4, RZ, R5, R4 ;  /* 0x00000005ff047219 */ /* 0x000fe20000011604 */
[----:B--2---:R-:W-:Y:S01]  /*24b0*/  IMAD.HI.U32 R3, R11, R3, RZ ;  /* 0x000000030b037227 */ /* 0x004fe200078e00ff */
[----:B------:R-:W-:-:S04]  /*24c0*/  ISETP.NE.AND P0, PT, R2, 0x1, PT ;  /* 0x000000010200780c */ /* 0x000fc80003f05270 */
[----:B----4-:R-:W-:-:S04]  /*24d0*/  SHF.R.U32.HI R6, RZ, R6, R3 ;  /* 0x00000006ff067219 */ /* 0x010fc80000011603 */
[----:B------:R-:W-:Y:S02]  /*24e0*/  SEL R3, R11, R6, !P0 ;  /* 0x000000060b037207 */ /* 0x000fe40004000000 */
[----:B---3--:R-:W-:-:S04]  /*24f0*/  ISETP.NE.AND P1, PT, R18, 0x1, PT ;  /* 0x000000011200780c */ /* 0x008fc80003f25270 */
[----:B------:R-:W-:-:S05]  /*2500*/  SEL R4, R13, R4, !P1 ;  /* 0x000000040d047207 */ /* 0x000fca0004800000 */
[----:B------:R-:W-:Y:S02]  /*2510*/  IMAD.IADD R5, R3, 0x1, -R4 ;  /* 0x0000000103057824 */ /* 0x000fe400078e0a04 */
[----:B------:R-:W-:Y:S02]  /*2520*/  IMAD.IADD R3, R4, 0x1, -R3 ;  /* 0x0000000104037824 */ /* 0x000fe400078e0a03 */
[----:B------:R-:W-:Y:S02]  /*2530*/  IMAD R13, R5, R18, R13 ;  /* 0x00000012050d7224 */ /* 0x000fe400078e020d */
[----:B------:R-:W-:-:S07]  /*2540*/  IMAD R11, R3, R2, R11 ;  /* 0x00000002030b7224 */ /* 0x000fce00078e020b */
.L_x_41:
[----:B------:R-:W-:Y:S01]  /*2550*/  VIADD R14, R14, 0x1 ;  /* 0x000000010e0e7836 */ /* 0x000fe20000000000 */
[----:B------:R-:W-:Y:S01]  /*2560*/  PLOP3.LUT P1, PT, PT, PT, PT, 0x80, 0x8 ;  /* 0x000000000008781c */ /* 0x000fe20003f2f070 */
[----:B------:R-:W-:Y:S02]  /*2570*/  IMAD.IADD R21, R13, 0x1, R60 ;  /* 0x000000010d157824 */ /* 0x000fe400078e023c */
[----:B------:R-:W-:Y:S01]  /*2580*/  IMAD.IADD R20, R11, 0x1, R58 ;  /* 0x000000010b147824 */ /* 0x000fe200078e023a */
[----:B------:R-:W-:-:S04]  /*2590*/  ISETP.NE.AND P0, PT, R14, 0x2, PT ;  /* 0x000000020e00780c */ /* 0x000fc80003f05270 */
[----:B------:R-:W-:Y:S02]  /*25a0*/  SEL R3, RZ, 0x1, P0 ;  /* 0x00000001ff037807 */ /* 0x000fe40000000000 */
[----:B------:R-:W-:Y:S02]  /*25b0*/  SEL R14, R14, RZ, P0 ;  /* 0x000000ff0e0e7207 */ /* 0x000fe40000000000 */
[----:B------:R-:W-:Y:S01]  /*25c0*/  LOP3.LUT R12, R12, R3, RZ, 0x3c, !PT ;  /* 0x000000030c0c7212 */ /* 0x000fe200078e3cff */
[----:B------:R-:W-:Y:S06]  /*25d0*/  @P2 BRA `(.L_x_42) ;  /* 0xfffffff000642947 */ /* 0x000fec000383ffff */
[----:B------:R-:W-:Y:S01]  /*25e0*/  UIADD3 UR6, UPT, UPT, UR6, 0x20, URZ ;  /* 0x0000002006067890 */ /* 0x000fe2000fffe0ff */
[----:B------:R-:W-:-:S03]  /*25f0*/  SHF.L.U32 R3, R15, 0x1f, RZ ;  /* 0x0000001f0f037819 */ /* 0x000fc600000006ff */
[----:B------:R-:W-:-:S09]  /*2600*/  ULEA UR4, UR23, UR6, 0x3 ;  /* 0x0000000617047291 */ /* 0x000fd2000f8e18ff */
[----:B------:R-:W1:Y:S02]  /*2610*/  SYNCS.PHASECHK.TRANS64.TRYWAIT P0, [UR4], R3 ;  /* 0x00000003ff0075a7 */ /* 0x000e640008001104 */
[----:B-1----:R-:W-:Y:S05]  /*2620*/  @!P0 BRA `(.L_x_43) ;  /* 0x0000006000c88947 */ /* 0x002fea0003800000 */
.L_x_154:
[----:B------:R-:W-:-:S04]  /*2630*/  UIADD3 UR5, UPT, UPT, UR23, 0x1, URZ ;  /* 0x0000000117057890 */ /* 0x000fc8000fffe0ff */
[----:B------:R-:W-:-:S04]  /*2640*/  UISETP.NE.AND UP0, UPT, UR5, 0x4, UPT ;  /* 0x000000040500788c */ /* 0x000fc8000bf05270 */
[----:B------:R-:W-:Y:S02]  /*2650*/  USEL UR7, URZ, 0x1, UP0 ;  /* 0x00000001ff077887 */ /* 0x000fe40008000000 */
[----:B------:R-:W-:-:S04]  /*2660*/  USEL UR5, UR5, URZ, UP0 ;  /* 0x000000ff05057287 */ /* 0x000fc80008000000 */
[----:B------:R-:W-:Y:S01]  /*2670*/  ULEA UR4, UR5, UR6, 0x3 ;  /* 0x0000000605047291 */ /* 0x000fe2000f8e18ff */
[----:B------:R-:W-:-:S04]  /*2680*/  LOP3.LUT R2, R15, UR7, RZ, 0x3c, !PT ;  /* 0x000000070f027c12 */ /* 0x000fc8000f8e3cff */
[----:B-1----:R-:W-:-:S04]  /*2690*/  SHF.L.U32 R3, R2, 0x1f, RZ ;  /* 0x0000001f02037819 */ /* 0x002fc800000006ff */
[----:B------:R-:W1:Y:S02]  /*26a0*/  SYNCS.PHASECHK.TRANS64.TRYWAIT P0, [UR4], R3 ;  /* 0x00000003ff0075a7 */ /* 0x000e640008001104 */
[----:B-1----:R-:W-:Y:S05]  /*26b0*/  @!P0 BRA `(.L_x_44) ;  /* 0x0000006000bc8947 */ /* 0x002fea0003800000 */
.L_x_156:
        /* <DEDUP_REMOVED lines=9> */
.L_x_158:
[----:B------:R-:W-:-:S04]  /*2750*/  UIADD3 UR5, UPT, UPT, UR5, 0x1, URZ ;  /* 0x0000000105057890 */ /* 0x000fc8000fffe0ff */
[----:B------:R-:W-:-:S04]  /*2760*/  UISETP.NE.AND UP0, UPT, UR5, 0x4, UPT ;  /* 0x000000040500788c */ /* 0x000fc8000bf05270 */
[----:B------:R-:W-:Y:S02]  /*2770*/  USEL UR4, URZ, 0x1, UP0 ;  /* 0x00000001ff047887 */ /* 0x000fe40008000000 */
[----:B------:R-:W-:-:S04]  /*2780*/  USEL UR5, UR5, URZ, UP0 ;  /* 0x000000ff05057287 */ /* 0x000fc80008000000 */
[----:B------:R-:W-:Y:S01]  /*2790*/  ULEA UR5, UR5, UR6, 0x3 ;  /* 0x0000000605057291 */ /* 0x000fe2000f8e18ff */
[----:B-1----:R-:W-:-:S04]  /*27a0*/  LOP3.LUT R3, R2, UR4, RZ, 0x3c, !PT ;  /* 0x0000000402037c12 */ /* 0x002fc8000f8e3cff */
[----:B------:R-:W-:Y:S01]  /*27b0*/  SHF.L.U32 R3, R3, 0x1f, RZ ;  /* 0x0000001f03037819 */ /* 0x000fe200000006ff */
[----:B---3--:R-:W-:-:S07]  /*27c0*/  IMAD.U32 R0, RZ, RZ, UR5 ;  /* 0x00000005ff007e24 */ /* 0x008fce000f8e00ff */
.L_x_46:
[----:B-1----:R1:W2:Y:S02]  /*27d0*/  SYNCS.PHASECHK.TRANS64.TRYWAIT P0, [R0+URZ], R3 ;  /* 0x00000003000075a7 */ /* 0x0022a400080011ff */
[----:B--2---:R-:W-:Y:S05]  /*27e0*/  @!P0 NANOSLEEP.SYNCS 0x989680 ;  /* 0x009896800000895d */ /* 0x004fea0003900000 */
[----:B------:R-:W2:Y:S02]  /*27f0*/  @!P0 SYNCS.PHASECHK.TRANS64 P0, [R0+URZ], R3 ;  /* 0x00000003000085a7 */ /* 0x000ea400080010ff */
[----:B--2---:R-:W-:Y:S05]  /*2800*/  @P0 EXIT ;  /* 0x000000000000094d */ /* 0x004fea0003800000 */
[----:B------:R-:W-:Y:S05]  /*2810*/  BRA `(.L_x_46) ;  /* 0xfffffffc00ec7947 */ /* 0x000fea000383ffff */
.L_x_22:
[----:B------:R-:W-:-:S04]  /*2820*/  UISETP.NE.AND UP1, UPT, UR37, URZ, UPT ;  /* 0x000000ff2500728c */ /* 0x000fc8000bf25270 */
[----:B------:R-:W-:-:S09]  /*2830*/  UISETP.NE.OR UP1, UPT, UR10, 0x1, UP1 ;  /* 0x000000010a00788c */ /* 0x000fd20008f25670 */
[----:B------:R-:W-:Y:S05]  /*2840*/  BRA.U UP1, `(.L_x_47) ;  /* 0x00000005014c7547 */ /* 0x000fea000b800000 */
[----:B------:R-:W-:Y:S01]  /*2850*/  HFMA2 R11, -RZ, RZ, 0, 0 ;  /* 0x00000000ff0b7431 */ /* 0x000fe200000001ff */
[----:B------:R-:W-:Y:S01]  /*2860*/  ISETP.GE.U32.AND P2, PT, R10, 0x2, PT ;  /* 0x000000020a00780c */ /* 0x000fe20003f46070 */
[----:B------:R-:W-:Y:S01]  /*2870*/  IMAD.MOV.U32 R12, RZ, RZ, 0x1 ;  /* 0x00000001ff0c7424 */ /* 0x000fe200078e00ff */
[----:B------:R-:W-:Y:S01]  /*2880*/  CS2R R8, SRZ ;  /* 0x0000000000087805 */ /* 0x000fe2000001ff00 */
[----:B------:R-:W-:Y:S01]  /*2890*/  IMAD.MOV.U32 R3, RZ, RZ, RZ ;  /* 0x000000ffff037224 */ /* 0x000fe200078e00ff */
[----:B------:R-:W-:Y:S01]  /*28a0*/  UMOV UR4, 0x400 ;  /* 0x0000040000047882 */ /* 0x000fe20000000000 */
[----:B------:R-:W-:Y:S01]  /*28b0*/  UMOV UR6, URZ ;  /* 0x000000ff00067c82 */ /* 0x000fe20008000000 */
[----:B------:R-:W-:-:S12]  /*28c0*/  ULEA UR37, UR37, UR4, 0x18 ;  /* 0x0000000425257291 */ /* 0x000fd8000f8ec0ff */
.L_x_51:
[----:B------:R-:W-:Y:S02]  /*28d0*/  LEA R0, R3, UR37, 0x3 ;  /* 0x0000002503007c11 */ /* 0x000fe4000f8e18ff */
[----:B------:R-:W-:-:S03]  /*28e0*/  SHF.L.U32 R5, R8, 0x1f, RZ ;  /* 0x0000001f08057819 */ /* 0x000fc600000006ff */
[----:B------:R-:W-:Y:S01]  /*28f0*/  VIADD R4, R0, 0x100 ;  /* 0x0000010000047836 */ /* 0x000fe20000000000 */
[----:B------:R-:W1:Y:S02]  /*2900*/  SYNCS.PHASECHK.TRANS64.TRYWAIT P0, [R0+URZ+0xf0], R5 ;  /* 0x0000f005000075a7 */ /* 0x000e6400080011ff */
[----:B-1----:R-:W-:Y:S05]  /*2910*/  @!P0 BRA `(.L_x_48) ;  /* 0x0000006000548947 */ /* 0x002fea0003800000 */
.L_x_159:
[----:B------:R-:W-:Y:S01]  /*2920*/  ULEA UR5, UR6, UR37, 0x3 ;  /* 0x0000002506057291 */ /* 0x000fe2000f8e18ff */
[----:B------:R-:W-:Y:S01]  /*2930*/  PRMT R4, RZ, 0x654, R4 ;  /* 0x00000654ff047816 */ /* 0x000fe20000000004 */
[----:B-1----:R-:W-:Y:S01]  /*2940*/  @!P2 IMAD.MOV.U32 R5, RZ, RZ, 0x10 ;  /* 0x00000010ff05a424 */ /* 0x002fe200078e00ff */
[----:B------:R-:W-:Y:S01]  /*2950*/  SHF.L.U32 R7, R12, 0x1f, RZ ;  /* 0x0000001f0c077819 */ /* 0x000fe200000006ff */
[----:B------:R-:W-:Y:S01]  /*2960*/  UIADD3 UR4, UPT, UPT, UR5, 0x90, URZ ;  /* 0x0000009005047890 */ /* 0x000fe2000fffe0ff */
[----:B------:R1:W-:Y:S05]  /*2970*/  SYNCS.ARRIVE.TRANS64.RED.A1T0 RZ, [R4+URZ], RZ ;  /* 0x000000ff04ff79a7 */ /* 0x0003ea00081004ff */
[----:B------:R-:W-:Y:S01]  /*2980*/  IMAD.U32 R13, RZ, RZ, UR4 ;  /* 0x00000004ff0d7e24 */ /* 0x000fe2000f8e00ff */
[----:B------:R-:W2:Y:S04]  /*2990*/  SYNCS.PHASECHK.TRANS64.TRYWAIT P0, [UR5+0xa0], R7 ;  /* 0x0000a007ff0075a7 */ /* 0x000ea80008001105 */
[----:B------:R-:W-:Y:S01]  /*29a0*/  PRMT R13, R10, 0x654, R13 ;  /* 0x000006540a0d7816 */ /* 0x000fe2000000000d */
[----:B-12---:R-:W-:Y:S06]  /*29b0*/  @!P0 BRA `(.L_x_49) ;  /* 0x0000006000408947 */ /* 0x006fec0003800000 */
.L_x_161:
[----:B------:R-:W-:Y:S01]  /*29c0*/  ULEA UR4, UR6, UR37, 0x4 ;  /* 0x0000002506047291 */ /* 0x000fe2000f8e20ff */
[----:B------:R-:W-:Y:S01]  /*29d0*/  SEL R2, R13, R2, !P2 ;  /* 0x000000020d027207 */ /* 0x000fe20005000000 */
[----:B------:R-:W-:Y:S01]  /*29e0*/  UIADD3 UR5, UPT, UPT, UR5, 0x90, URZ ;  /* 0x0000009005057890 */ /* 0x000fe2000fffe0ff */
[----:B-1----:R-:W-:Y:S01]  /*29f0*/  LEA R0, R11, UR37, 0x3 ;  /* 0x000000250b007c11 */ /* 0x002fe2000f8e18ff */
[----:B------:R-:W-:Y:S01]  /*2a00*/  UIADD3 UR4, UPT, UPT, UR4, 0x120, URZ ;  /* 0x0000012004047890 */ /* 0x000fe2000fffe0ff */
[----:B------:R1:W-:Y:S01]  /*2a10*/  @!P2 SYNCS.ARRIVE.TRANS64.RED RZ, [R2+URZ], R5 ;  /* 0x0000000502ffa9a7 */ /* 0x0003e200080004ff */
[----:B------:R-:W-:Y:S01]  /*2a20*/  UIADD3 UR6, UPT, UPT, UR6, 0x1, URZ ;  /* 0x0000000106067890 */ /* 0x000fe2000fffe0ff */
[----:B------:R-:W-:-:S03]  /*2a30*/  VIADD R3, R3, 0x1 ;  /* 0x0000000103037836 */ /* 0x000fc60000000000 */
[----:B------:R-:W-:Y:S02]  /*2a40*/  UISETP.NE.AND UP0, UPT, UR6, 0x2, UPT ;  /* 0x000000020600788c */ /* 0x000fe4000bf05270 */
[----:B------:R-:W-:Y:S01]  /*2a50*/  ISETP.NE.AND P0, PT, R3, 0x2, PT ;  /* 0x000000020300780c */ /* 0x000fe20003f05270 */
[----:B------:R-:W-:Y:S06]  /*2a60*/  UGETNEXTWORKID.BROADCAST [UR4], [UR5] ;  /* 0x00000000040073ca */ /* 0x000fec0008000100 */
[----:B------:R-:W-:Y:S02]  /*2a70*/  USEL UR4, URZ, 0x1, UP0 ;  /* 0x00000001ff047887 */ /* 0x000fe40008000000 */
[----:B------:R-:W-:-:S04]  /*2a80*/  USEL UR6, UR6, URZ, UP0 ;  /* 0x000000ff06067287 */ /* 0x000fc80008000000 */
[----:B------:R-:W-:Y:S02]  /*2a90*/  LOP3.LUT R12, R12, UR4, RZ, 0x3c, !PT ;  /* 0x000000040c0c7c12 */ /* 0x000fe4000f8e3cff */
[----:B-1----:R-:W-:-:S04]  /*2aa0*/  SHF.L.U32 R5, R9, 0x1f, RZ ;  /* 0x0000001f09057819 */ /* 0x002fc800000006ff */
[----:B------:R-:W1:Y:S02]  /*2ab0*/  SYNCS.PHASECHK.TRANS64.TRYWAIT P1, [R0+URZ+0x90], R5 ;  /* 0x00009005000075a7 */ /* 0x000e6400080211ff */
[----:B-1----:R-:W-:Y:S05]  /*2ac0*/  @!P1 BRA `(.L_x_50) ;  /* 0x0000006000149947 */ /* 0x002fea0003800000 */
.L_x_162:
[----:B------:R-:W-:Y:S01]  /*2ad0*/  LEA R4, R11, UR37, 0x4 ;  /* 0x000000250b047c11 */ /* 0x000fe2000f8e20ff */
[----:B-1----:R-:W-:Y:S01]  /*2ae0*/  VIADD R0, R0, 0xa0 ;  /* 0x000000a000007836 */ /* 0x002fe20000000000 */
[----:B------:R-:W-:Y:S01]  /*2af0*/  SEL R3, R3, RZ, P0 ;  /* 0x000000ff03037207 */ /* 0x000fe20000000000 */
[----:B------:R-:W-:-:S03]  /*2b00*/  VIADD R11, R11, 0x1 ;  /* 0x000000010b0b7836 */ /* 0x000fc60000000000 */
[----:B------:R-:W1:Y:S01]  /*2b10*/  LDS.128 R4, [R4+0x120] ;  /* 0x0001200004047984 */ /* 0x000e620000000c00 */
[----:B------:R-:W-:Y:S02]  /*2b20*/  PRMT R0, RZ, 0x654, R0 ;  /* 0x00000654ff007816 */ /* 0x000fe40000000000 */
[C---:B------:R-:W-:Y:S01]  /*2b30*/  ISETP.NE.AND P1, PT, R11.reuse, 0x2, PT ;  /* 0x000000020b00780c */ /* 0x040fe20003f25270 */
[----:B------:R-:W-:Y:S01]  /*2b40*/  @!PT LDS RZ, [RZ] ;  /* 0x00000000fffff984 */ /* 0x000fe20000000800 */
[----:B------:R-:W-:Y:S01]  /*2b50*/  @!PT LDS RZ, [RZ] ;  /* 0x00000000fffff984 */ /* 0x000fe20000000800 */
[----:B------:R-:W-:Y:S01]  /*2b60*/  @!PT LDS RZ, [RZ] ;  /* 0x00000000fffff984 */ /* 0x000fe20000000800 */
[----:B------:R-:W-:Y:S01]  /*2b70*/  @!PT LDS RZ, [RZ] ;  /* 0x00000000fffff984 */ /* 0x000fe20000000800 */
[----:B------:R2:W-:Y:S06]  /*2b80*/  MEMBAR.ALL.CTA ;  /* 0x0000000000007992 */ /* 0x0005ec0000008000 */
[----:B--2---:R-:W2:Y:S01]  /*2b90*/  FENCE.VIEW.ASYNC.S ;  /* 0x00000000000073c6 */ /* 0x004ea20000000000 */
[----:B------:R-:W-:Y:S01]  /*2ba0*/  SEL R11, R11, RZ, P1 ;  /* 0x000000ff0b0b7207 */ /* 0x000fe20000800000 */
[----:B--2---:R2:W-:Y:S01]  /*2bb0*/  SYNCS.ARRIVE.TRANS64.RED.A1T0 RZ, [R0+URZ], RZ ;  /* 0x000000ff00ff79a7 */ /* 0x0045e200081004ff */
[----:B-1----:R-:W-:-:S02]  /*2bc0*/  LOP3.LUT P3, RZ, R6, 0x1, RZ, 0xc0, !PT ;  /* 0x0000000106ff7812 */ /* 0x002fc4000786c0ff */
[----:B------:R-:W-:-:S04]  /*2bd0*/  SEL R5, RZ, 0x1, P0 ;  /* 0x00000001ff057807 */ /* 0x000fc80000000000 */
[----:B------:R-:W-:Y:S02]  /*2be0*/  LOP3.LUT R8, R8, R5, RZ, 0x3c, !PT ;  /* 0x0000000508087212 */ /* 0x000fe400078e3cff */
[----:B--2---:R-:W-:-:S04]  /*2bf0*/  SEL R0, RZ, 0x1, P1 ;  /* 0x00000001ff007807 */ /* 0x004fc80000800000 */
[----:B------:R-:W-:Y:S01]  /*2c00*/  LOP3.LUT R9, R9, R0, RZ, 0x3c, !PT ;  /* 0x0000000009097212 */ /* 0x000fe200078e3cff */
[----:B------:R-:W-:Y:S06]  /*2c10*/  @P3 BRA `(.L_x_51) ;  /* 0xfffffffc002c3947 */ /* 0x000fec000383ffff */
[----:B------:R-:W-:Y:S01]  /*2c20*/  ULEA UR5, UR6, UR37, 0x3 ;  /* 0x0000002506057291 */ /* 0x000fe2000f8e18ff */
[----:B------:R-:W-:-:S08]  /*2c30*/  SHF.L.U32 R3, R12, 0x1f, RZ ;  /* 0x0000001f0c037819 */ /* 0x000fd000000006ff */
[----:B------:R-:W1:Y:S02]  /*2c40*/  SYNCS.PHASECHK.TRANS64 P0, [UR5+0xa0], R3 ;  /* 0x0000a003ff0075a7 */ /* 0x000e640008001005 */
[----:B-1----:R-:W-:Y:S05]  /*2c50*/  @P0 BRA `(.L_x_52) ;  /* 0x0000000000080947 */ /* 0x002fea0003800000 */
[----:B------:R-:W1:Y:S02]  /*2c60*/  SYNCS.PHASECHK.TRANS64.TRYWAIT P0, [UR5+0xa0], R3 ;  /* 0x0000a003ff0075a7 */ /* 0x000e640008001105 */
[----:B-1----:R-:W-:Y:S05]  /*2c70*/  @!P0 BRA `(.L_x_53) ;  /* 0x0000005c00bc8947 */ /* 0x002fea0003800000 */
.L_x_52:
[----:B------:R-:W-:-:S04]  /*2c80*/  UIADD3 UR4, UPT, UPT, UR6, 0x1, URZ ;  /* 0x0000000106047890 */ /* 0x000fc8000fffe0ff */
[----:B------:R-:W-:-:S04]  /*2c90*/  UISETP.NE.AND UP0, UPT, UR4, 0x2, UPT ;  /* 0x000000020400788c */ /* 0x000fc8000bf05270 */
[----:B------:R-:W-:Y:S02]  /*2ca0*/  USEL UR7, URZ, 0x1, UP0 ;  /* 0x00000001ff077887 */ /* 0x000fe40008000000 */
[----:B------:R-:W-:-:S04]  /*2cb0*/  USEL UR4, UR4, URZ, UP0 ;  /* 0x000000ff04047287 */ /* 0x000fc80008000000 */
[----:B------:R-:W-:Y:S01]  /*2cc0*/  ULEA UR4, UR4, UR37, 0x3 ;  /* 0x0000002504047291 */ /* 0x000fe2000f8e18ff */
[----:B-1----:R-:W-:-:S04]  /*2cd0*/  LOP3.LUT R3, R12, UR7, RZ, 0x3c, !PT ;  /* 0x000000070c037c12 */ /* 0x002fc8000f8e3cff */
[----:B------:R-:W-:-:S04]  /*2ce0*/  SHF.L.U32 R0, R3, 0x1f, RZ ;  /* 0x0000001f03007819 */ /* 0x000fc800000006ff */
[----:B------:R-:W1:Y:S02]  /*2cf0*/  SYNCS.PHASECHK.TRANS64 P0, [UR4+0xa0], R0 ;  /* 0x0000a000ff0075a7 */ /* 0x000e640008001004 */
[----:B-1----:R-:W-:Y:S05]  /*2d00*/  @P0 EXIT ;  /* 0x000000000000094d */ /* 0x002fea0003800000 */
[----:B------:R-:W-:Y:S02]  /*2d10*/  SHF.L.U32 R3, R3, 0x1f, RZ ;  /* 0x0000001f03037819 */ /* 0x000fe400000006ff */
[----:B------:R-:W-:-:S07]  /*2d20*/  MOV R0, UR4 ;  /* 0x0000000400007c02 */ /* 0x000fce0008000f00 */
.L_x_54:
[----:B-1----:R1:W2:Y:S02]  /*2d30*/  SYNCS.PHASECHK.TRANS64.TRYWAIT P0, [R0+URZ+0xa0], R3 ;  /* 0x0000a003000075a7 */ /* 0x0022a400080011ff */
[----:B--2---:R-:W-:Y:S05]  /*2d40*/  @!P0 NANOSLEEP.SYNCS 0x989680 ;  /* 0x009896800000895d */ /* 0x004fea0003900000 */
[----:B------:R-:W2:Y:S02]  /*2d50*/  @!P0 SYNCS.PHASECHK.TRANS64 P0, [R0+URZ+0xa0], R3 ;  /* 0x0000a003000085a7 */ /* 0x000ea400080010ff */
[----:B--2---:R-:W-:Y:S05]  /*2d60*/  @P0 EXIT ;  /* 0x000000000000094d */ /* 0x004fea0003800000 */
[----:B------:R-:W-:Y:S05]  /*2d70*/  BRA `(.L_x_54) ;  /* 0xfffffffc00ec7947 */ /* 0x000fea000383ffff */
.L_x_47:
[----:B------:R-:W-:Y:S05]  /*2d80*/  BRA.U UP4, `(.L_x_55) ;  /* 0x0000001104d07547 */ /* 0x000fea000b800000 */
[----:B------:R-:W-:Y:S01]  /*2d90*/  UMOV UR6, 0x40 ;  /* 0x0000004000067882 */ /* 0x000fe20000000000 */
[----:B------:R-:W-:Y:S01]  /*2da0*/  NOP ;  /* 0x0000000000007918 */ /* 0x000fe20000000000 */
[----:B------:R-:W-:Y:S01]  /*2db0*/  ULEA UR6, UR37, UR6, 0x18 ;  /* 0x0000000625067291 */ /* 0x000fe2000f8ec0ff */
[----:B------:R-:W-:Y:S02]  /*2dc0*/  UMOV UR7, 0x400 ;  /* 0x0000040000077882 */ /* 0x000fe40000000000 */
[----:B------:R-:W-:-:S06]  /*2dd0*/  ULEA UR37, UR37, UR7, 0x18 ;  /* 0x0000000725257291 */ /* 0x000fcc000f8ec0ff */
[----:B------:R-:W1:Y:S02]  /*2de0*/  LDS.U8 R2, [UR6+0x1c] ;  /* 0x00001c06ff027984 */ /* 0x000e640008000000 */
[----:B-1----:R-:W-:-:S13]  /*2df0*/  ISETP.NE.AND P0, PT, R2, RZ, PT ;  /* 0x000000ff0200720c */ /* 0x002fda0003f05270 */
[----:B------:R-:W-:Y:S05]  /*2e00*/  @P0 BRA `(.L_x_56) ;  /* 0x0000000400080947 */ /* 0x000fea0003800000 */
[----:B------:R-:W-:Y:S02]  /*2e10*/  UISETP.NE.U32.AND UP0, UPT, UR5, 0x1, UPT ;  /* 0x000000010500788c */ /* 0x000fe4000bf05070 */
[----:B------:R-:W-:-:S07]  /*2e20*/  UIADD3 UR8, UPT, UPT, UR6, 0x8, URZ ;  /* 0x0000000806087890 */ /* 0x000fce000fffe0ff */
[----:B------:R-:W-:Y:S05]  /*2e30*/  BRA.U !UP0, `(.L_x_57) ;  /* 0x00000001089c7547 */ /* 0x000fea000b800000 */
[----:B------:R-:W-:Y:S01]  /*2e40*/  ELECT P0, URZ, PT ;  /* 0x0000000000ff782f */ /* 0x000fe20003800000 */
[----:B------:R-:W-:-:S12]  /*2e50*/  BSSY B0, `(.L_x_57) ;  /* 0x0000025000007945 */ /* 0x000fd80003800000 */
[----:B------:R-:W-:Y:S05]  /*2e60*/  @!P0 BRA `(.L_x_58) ;  /* 0x00000000008c8947 */ /* 0x000fea0003800000 */
[----:B------:R-:W-:-:S05]  /*2e70*/  UMOV UR7, 0x10 ;  /* 0x0000001000077882 */ /* 0x000fca0000000000 */
[----:B------:R-:W-:Y:S04]  /*2e80*/  DEPBAR.LE SB1, 0x36 ;  /* 0x00009d800000791a */ /* 0x000fe80000000000 */
[----:B------:R-:W1:Y:S02]  /*2e90*/  UTCATOMSWS.2CTA.FIND_AND_SET.ALIGN UP1, UR7, UR7 ;  /* 0x00000007000775e3 */ /* 0x000e640008220800 */
[----:B-1----:R-:W-:Y:S01]  /*2ea0*/  MOV R11, UR7 ;  /* 0x00000007000b7c02 */ /* 0x002fe20008000f00 */
[----:B------:R-:W-:Y:S06]  /*2eb0*/  BRA.U UP1, `(.L_x_59) ;  /* 0x0000000101187547 */ /* 0x000fec000b800000 */
.L_x_60:
[----:B------:R-:W-:Y:S05]  /*2ec0*/  NANOSLEEP 0x64 ;  /* 0x000000640000795d */ /* 0x000fea0003800000 */
[----:B------:R-:W-:-:S05]  /*2ed0*/  UMOV UR7, 0x10 ;  /* 0x0000001000077882 */ /* 0x000fca0000000000 */
[----:B------:R-:W-:Y:S04]  /*2ee0*/  DEPBAR.LE SB1, 0x36 ;  /* 0x00009d800000791a */ /* 0x000fe80000000000 */
[----:B------:R-:W1:Y:S02]  /*2ef0*/  UTCATOMSWS.2CTA.FIND_AND_SET.ALIGN UP1, UR7, UR7 ;  /* 0x00000007000775e3 */ /* 0x000e640008220800 */
[----:B-1----:R-:W-:Y:S01]  /*2f00*/  MOV R11, UR7 ;  /* 0x00000007000b7c02 */ /* 0x002fe20008000f00 */
[----:B------:R-:W-:Y:S05]  /*2f10*/  BRA.U !UP1, `(.L_x_60) ;  /* 0xfffffffd09e87547 */ /* 0x000fea000b83ffff */
.L_x_59:
[----:B------:R-:W1:Y:S01]  /*2f20*/  LDS R5, [UR6+0x10] ;  /* 0x00001006ff057984 */ /* 0x000e620008000800 */
[----:B------:R-:W-:Y:S01]  /*2f30*/  IMAD.U32 R3, RZ, RZ, UR37 ;  /* 0x00000025ff037e24 */ /* 0x000fe2000f8e00ff */
[----:B------:R-:W-:-:S03]  /*2f40*/  MOV R2, UR4 ;  /* 0x0000000400027c02 */ /* 0x000fc60008000f00 */
[----:B------:R-:W-:Y:S01]  /*2f50*/  VIADD R3, R3, 0x140 ;  /* 0x0000014003037836 */ /* 0x000fe20000000000 */
[----:B-1----:R-:W-:-:S04]  /*2f60*/  SHF.L.U32 R5, R5, 0x1f, RZ ;  /* 0x0000001f05057819 */ /* 0x002fc800000006ff */
[----:B------:R-:W1:Y:S02]  /*2f70*/  SYNCS.PHASECHK.TRANS64.TRYWAIT P0, [UR6+0x8], R5 ;  /* 0x00000805ff0075a7 */ /* 0x000e640008001106 */
[----:B-1----:R-:W-:Y:S05]  /*2f80*/  @P0 BRA `(.L_x_61) ;  /* 0x0000000000080947 */ /* 0x002fea0003800000 */
[----:B------:R-:W1:Y:S02]  /*2f90*/  SYNCS.PHASECHK.TRANS64.TRYWAIT P0, [UR6+0x8], R5 ;  /* 0x00000805ff0075a7 */ /* 0x000e640008001106 */
[----:B-1----:R-:W-:Y:S05]  /*2fa0*/  @!P0 BRA `(.L_x_62) ;  /* 0x0000005c00088947 */ /* 0x002fea0003800000 */
.L_x_61:
[----:B-1----:R-:W-:Y:S01]  /*2fb0*/  HFMA2 R4, -RZ, RZ, 0, 5.9604644775390625e-08 ;  /* 0x00000001ff047431 */ /* 0x002fe200000001ff */
[----:B------:R-:W-:Y:S01]  /*2fc0*/  UPRMT UR7, UR4, 0x654, UR8 ;  /* 0x0000065404077896 */ /* 0x000fe20008000008 */
[----:B------:R-:W-:Y:S01]  /*2fd0*/  IMAD.MOV.U32 R6, RZ, RZ, 0xffff ;  /* 0x0000ffffff067424 */ /* 0x000fe200078e00ff */
[----:B------:R-:W-:Y:S01]  /*2fe0*/  PRMT R2, R2, 0x654, R3 ;  /* 0x0000065402027816 */ /* 0x000fe20000000003 */
[----:B------:R-:W-:Y:S02]  /*2ff0*/  IMAD.MOV.U32 R5, RZ, RZ, 0x4 ;  /* 0x00000004ff057424 */ /* 0x000fe400078e00ff */
[----:B------:R-:W-:Y:S01]  /*3000*/  IMAD.SHL.U32 R9, R11, 0x20, RZ ;  /* 0x000000200b097824 */ /* 0x000fe200078e00ff */
[----:B------:R-:W-:Y:S02]  /*3010*/  MOV R3, UR7 ;  /* 0x0000000700037c02 */ /* 0x000fe40008000f00 */
[-C--:B------:R-:W-:Y:S01]  /*3020*/  SHF.L.U32 R7, R6, R11.reuse, RZ ;  /* 0x0000000b06077219 */ /* 0x080fe200000006ff */
[----:B------:R1:W-:Y:S01]  /*3030*/  SYNCS.ARRIVE.TRANS64.RED RZ, [UR7], R5 ;  /* 0x00000005ffff79a7 */ /* 0x0003e20008000407 */
[----:B------:R-:W-:Y:S01]  /*3040*/  SHF.L.U32 R6, R4, R11, RZ ;  /* 0x0000000b04067219 */ /* 0x000fe200000006ff */
[----:B------:R1:W-:Y:S04]  /*3050*/  STS [UR37+0x140], R9 ;  /* 0x00014009ff007988 */ /* 0x0003e80008000825 */
[----:B------:R1:W-:Y:S04]  /*3060*/  STAS [R2.64], R11 ;  /* 0x0000000b02007dbd */ /* 0x0003e8000c0008ff */
[----:B------:R1:W-:Y:S04]  /*3070*/  ATOMS.OR RZ, [UR6+0x14], R7 ;  /* 0x00001407ffff798c */ /* 0x0003e8000b000006 */
[----:B------:R1:W-:Y:S04]  /*3080*/  ATOMS.OR RZ, [UR6+0x18], R6 ;  /* 0x00001806ffff798c */ /* 0x0003e8000b000006 */
[----:B------:R1:W-:Y:S02]  /*3090*/  ATOMS.XOR RZ, [UR6+0x10], R4 ;  /* 0x00001004ffff798c */ /* 0x0003e4000b800006 */
.L_x_58:
[----:B------:R-:W-:Y:S05]  /*30a0*/  BSYNC B0 ;  /* 0x0000000000007941 */ /* 0x000fea0003800000 */
.L_x_57:
[----:B------:R-:W-:Y:S05]  /*30b0*/  BRA.U UP0, `(.L_x_63) ;  /* 0x00000001006c7547 */ /* 0x000fea000b800000 */
[----:B------:R-:W-:-:S03]  /*30c0*/  UMOV UR7, 0xffffffff ;  /* 0xffffffff00077882 */ /* 0x000fc60000000000 */
[----:B------:R-:W-:Y:S05]  /*30d0*/  BRA.DIV UR7, `(.L_x_64) ;  /* 0x0000005a07d47947 */ /* 0x000fea000b800000 */
[----:B------:R-:W-:-:S13]  /*30e0*/  ELECT P6, URZ, PT ;  /* 0x0000000000ff782f */ /* 0x000fda00038c0000 */
.L_x_166:
[----:B------:R-:W-:Y:S05]  /*30f0*/  @!P6 BRA `(.L_x_63) ;  /* 0x00000000005ce947 */ /* 0x000fea0003800000 */
[----:B-1----:R-:W1:Y:S02]  /*3100*/  LDS R3, [UR6+0x10] ;  /* 0x00001006ff037984 */ /* 0x002e640008000800 */
[----:B-1----:R-:W-:-:S04]  /*3110*/  SHF.L.U32 R3, R3, 0x1f, RZ ;  /* 0x0000001f03037819 */ /* 0x002fc800000006ff */
[----:B------:R-:W1:Y:S02]  /*3120*/  SYNCS.PHASECHK.TRANS64.TRYWAIT P0, [UR6+0x8], R3 ;  /* 0x00000803ff0075a7 */ /* 0x000e640008001106 */
[----:B-1----:R-:W-:Y:S05]  /*3130*/  @P0 BRA `(.L_x_65) ;  /* 0x0000000000080947 */ /* 0x002fea0003800000 */
[----:B------:R-:W1:Y:S02]  /*3140*/  SYNCS.PHASECHK.TRANS64.TRYWAIT P0, [UR6+0x8], R3 ;  /* 0x00000803ff0075a7 */ /* 0x000e640008001106 */
[----:B-1----:R-:W-:Y:S05]  /*3150*/  @!P0 BRA `(.L_x_66) ;  /* 0x0000005800d48947 */ /* 0x002fea0003800000 */
.L_x_65:
[----:B------:R-:W2:Y:S01]  /*3160*/  LDS R5, [UR37+0x140] ;  /* 0x00014025ff057984 */ /* 0x000ea20008000800 */
[----:B-1----:R-:W-:Y:S02]  /*3170*/  HFMA2 R2, -RZ, RZ, 0, 5.9604644775390625e-08 ;  /* 0x00000001ff027431 */ /* 0x002fe400000001ff */
[----:B------:R-:W-:Y:S01]  /*3180*/  IMAD.MOV.U32 R3, RZ, RZ, 0xffff ;  /* 0x0000ffffff037424 */ /* 0x000fe200078e00ff */
[----:B------:R-:W-:Y:S01]  /*3190*/  UPRMT UR7, UR4, 0x654, UR8 ;  /* 0x0000065404077896 */ /* 0x000fe20008000008 */
[----:B--2---:R-:W-:-:S03]  /*31a0*/  IMAD.SHL.U32 R4, R5, 0x20, RZ ;  /* 0x0000002005047824 */ /* 0x004fc600078e00ff */
[-C--:B------:R-:W-:Y:S02]  /*31b0*/  SHF.L.U32 R3, R3, R5.reuse, RZ ;  /* 0x0000000503037219 */ /* 0x080fe400000006ff */
[----:B------:R-:W-:Y:S01]  /*31c0*/  SHF.L.U32 R5, R2, R5, RZ ;  /* 0x0000000502057219 */ /* 0x000fe200000006ff */
[----:B------:R2:W-:Y:S04]  /*31d0*/  STS [UR37+0x140], R4 ;  /* 0x00014004ff007988 */ /* 0x0005e80008000825 */
[----:B------:R2:W-:Y:S04]  /*31e0*/  ATOMS.OR RZ, [UR6+0x14], R3 ;  /* 0x00001403ffff798c */ /* 0x0005e8000b000006 */
[----:B------:R2:W-:Y:S01]  /*31f0*/  ATOMS.OR RZ, [UR6+0x18], R5 ;  /* 0x00001805ffff798c */ /* 0x0005e2000b000006 */
[----:B------:R-:W-:Y:S03]  /*3200*/  SYNCS.ARRIVE.TRANS64.RED.A1T0 RZ, [UR7], RZ ;  /* 0x000000ffffff79a7 */ /* 0x000fe60008100407 */
[----:B------:R2:W-:Y:S01]  /*3210*/  ATOMS.XOR RZ, [UR6+0x10], R2 ;  /* 0x00001002ffff798c */ /* 0x0005e2000b800006 */
[----:B------:R-:W-:Y:S05]  /*3220*/  BRA `(.L_x_63) ;  /* 0x0000000000107947 */ /* 0x000fea0003800000 */
.L_x_56:
[----:B------:R-:W-:-:S05]  /*3230*/  MOV R2, 0xffffffff ;  /* 0xffffffff00027802 */ /* 0x000fca0000000f00 */
[----:B------:R1:W-:Y:S02]  /*3240*/  STS [UR37+0x140], R2 ;  /* 0x00014002ff007988 */ /* 0x0003e40008000825 */
[----:B-1----:R-:W-:Y:S02]  /*3250*/  MOV R2, 0x3270 ;  /* 0x0000327000027802 */ /* 0x002fe40000000f00 */
[----:B-----5:R-:W-:Y:S05]  /*3260*/  CALL.REL.NOINC `($__internal_1_$__cuda_sm10x_tcgen05_guardrail_trap_phase_invalid_during_alloc) ;  /* 0x0000006000a87944 */ /* 0x020fea0003c00000 */
.L_x_63:
[----:B------:R-:W-:Y:S05]  /*3270*/  WARPSYNC.ALL ;  /* 0x0000000000007948 */ /* 0x000fea0003800000 */
[----:B------:R-:W3:Y:S01]  /*3280*/  S2UR UR7, SR_CgaCtaId ;  /* 0x00000000000779c3 */ /* 0x000ee20000008800 */
[----:B------:R-:W-:Y:S01]  /*3290*/  UMOV UR6, 0x400 ;  /* 0x0000040000067882 */ /* 0x000fe20000000000 */
[----:B------:R-:W-:-:S06]  /*32a0*/  NOP ;  /* 0x0000000000007918 */ /* 0x000fcc0000000000 */
[----:B------:R-:W-:Y:S06]  /*32b0*/  BAR.ARV 0x6, 0xa0 ;  /* 0x0182800000007b1d */ /* 0x000fec0000002000 */
[----:B------:R-:W4:Y:S01]  /*32c0*/  LDCU UR8, c[0x0][0x38c] ;  /* 0x00007180ff0877ac */ /* 0x000f220008000800 */
[----:B------:R-:W-:Y:S01]  /*32d0*/  LOP3.LUT R0, R0, 0xffff, RZ, 0xc0, !PT ;  /* 0x0000ffff00007812 */ /* 0x000fe200078ec0ff */
[----:B-1----:R-:W-:Y:S01]  /*32e0*/  IMAD.MOV.U32 R9, RZ, RZ, 0x1 ;  /* 0x00000001ff097424 */ /* 0x002fe200078e00ff */
[----:B------:R-:W-:Y:S01]  /*32f0*/  LOP3.LUT R8, R8, 0xffff, RZ, 0xc0, !PT ;  /* 0x0000ffff08087812 */ /* 0x000fe200078ec0ff */
[----:B------:R-:W-:Y:S01]  /*3300*/  UMOV UR17, URZ ;  /* 0x000000ff00117c82 */ /* 0x000fe20008000000 */
[----:B------:R-:W-:Y:S01]  /*3310*/  R2UR UR11, R0 ;  /* 0x00000000000b72ca */ /* 0x000fe200000e0000 */
[----:B------:R-:W-:Y:S01]  /*3320*/  UMOV UR16, URZ ;  /* 0x000000ff00107c82 */ /* 0x000fe20008000000 */
[----:B------:R-:W-:Y:S01]  /*3330*/  R2UR UR12, R8 ;  /* 0x00000000080c72ca */ /* 0x000fe200000e0000 */
[----:B------:R-:W-:Y:S01]  /*3340*/  IMAD.MOV.U32 R8, RZ, RZ, RZ ;  /* 0x000000ffff087224 */ /* 0x000fe200078e00ff */
[----:B------:R-:W-:Y:S01]  /*3350*/  UMOV UR15, URZ ;  /* 0x000000ff000f7c82 */ /* 0x000fe20008000000 */
[----:B---3--:R-:W-:-:S02]  /*3360*/  ULEA UR7, UR7, UR6, 0x18 ;  /* 0x0000000607077291 */ /* 0x008fc4000f8ec0ff */
[----:B------:R-:W-:Y:S02]  /*3370*/  UISETP.NE.AND UP2, UPT, UR5, URZ, UPT ;  /* 0x000000ff0500728c */ /* 0x000fe4000bf45270 */
[----:B------:R-:W-:Y:S02]  /*3380*/  UIADD3 UR20, UPT, UPT, UR7, 0x4300, URZ ;  /* 0x0000430007147890 */ /* 0x000fe4000fffe0ff */
[----:B------:R-:W-:Y:S02]  /*3390*/  UIADD3 UR19, UPT, UPT, UR7, 0xc300, URZ ;  /* 0x0000c30007137890 */ /* 0x000fe4000fffe0ff */
[----:B----4-:R-:W-:Y:S01]  /*33a0*/  UIADD3 UR8, UPT, UPT, UR8, 0x3f, URZ ;  /* 0x0000003f08087890 */ /* 0x010fe2000fffe0ff */
[----:B--2---:R-:W1:Y:S01]  /*33b0*/  LDS R2, [UR7+0x140] ;  /* 0x00014007ff027984 */ /* 0x004e620008000800 */
[----:B------:R-:W-:Y:S02]  /*33c0*/  USHF.R.U32.HI UR20, URZ, 0x4, UR20 ;  /* 0x00000004ff147899 */ /* 0x000fe40008011614 */
[----:B------:R-:W-:-:S02]  /*33d0*/  USHF.R.S32.HI UR6, URZ, 0x1f, UR8 ;  /* 0x0000001fff067899 */ /* 0x000fc40008011408 */
[----:B------:R-:W-:Y:S02]  /*33e0*/  USHF.R.U32.HI UR19, URZ, 0x4, UR19 ;  /* 0x00000004ff137899 */ /* 0x000fe40008011613 */
[----:B------:R-:W-:Y:S01]  /*33f0*/  ULEA.HI UR6, UR6, UR8, URZ, 0x6 ;  /* 0x0000000806067291 */ /* 0x000fe2000f8f30ff */
[----:B------:R-:W-:Y:S01]  /*3400*/  UMOV UR28, 0x0 ;  /* 0x00000000001c7882 */ /* 0x000fe20000000000 */
[----:B------:R-:W-:Y:S02]  /*3410*/  UMOV UR29, 0x8218010 ;  /* 0x08218010001d7882 */ /* 0x000fe40000000000 */
[----:B------:R-:W-:Y:S02]  /*3420*/  USHF.R.S32.HI UR6, URZ, 0x6, UR6 ;  /* 0x00000006ff067899 */ /* 0x000fe40008011406 */
[----:B------:R-:W-:Y:S02]  /*3430*/  ULOP3.LUT UR20, UR20, 0x3fff, URZ, 0xc0, !UPT ;  /* 0x00003fff14147892 */ /* 0x000fe4000f8ec0ff */
[----:B------:R-:W-:-:S02]  /*3440*/  UISETP.LT.AND UP0, UPT, UR6, 0x1, UPT ;  /* 0x000000010600788c */ /* 0x000fc4000bf01270 */
[----:B------:R-:W-:Y:S02]  /*3450*/  ULOP3.LUT UR19, UR19, 0x3fff, URZ, 0xc0, !UPT ;  /* 0x00003fff13137892 */ /* 0x000fe4000f8ec0ff */
[----:B------:R-:W-:Y:S01]  /*3460*/  USEL UR18, UR6, 0x1, !UP0 ;  /* 0x0000000106127887 */ /* 0x000fe2000c000000 */
[----:B------:R-:W-:Y:S01]  /*3470*/  UMOV UR26, 0x0 ;  /* 0x00000000001a7882 */ /* 0x000fe20000000000 */
[----:B------:R-:W-:Y:S01]  /*3480*/  UMOV UR27, 0x8218010 ;  /* 0x08218010001b7882 */ /* 0x000fe20000000000 */
[----:B------:R-:W-:Y:S01]  /*3490*/  UMOV UR24, 0x0 ;  /* 0x0000000000187882 */ /* 0x000fe20000000000 */
[----:B------:R-:W-:Y:S01]  /*34a0*/  UMOV UR25, 0x8218010 ;  /* 0x0821801000197882 */ /* 0x000fe20000000000 */
[----:B------:R-:W-:Y:S01]  /*34b0*/  UMOV UR22, 0x0 ;  /* 0x0000000000167882 */ /* 0x000fe20000000000 */
[----:B------:R-:W-:Y:S01]  /*34c0*/  UMOV UR23, 0x8218010 ;  /* 0x0821801000177882 */ /* 0x000fe20000000000 */
[----:B-1----:R-:W-:Y:S02]  /*34d0*/  R2UR UR21, R2 ;  /* 0x00000000021572ca */ /* 0x002fe400000e0000 */
[----:B------:R-:W-:-:S13]  /*34e0*/  CS2R R2, SRZ ;  /* 0x0000000000027805 */ /* 0x000fda000001ff00 */
.L_x_74:
[C---:B------:R-:W-:Y:S02]  /*34f0*/  LEA R0, R8.reuse, UR7, 0x3 ;  /* 0x0000000708007c11 */ /* 0x040fe4000f8e18ff */
[----:B------:R-:W-:Y:S02]  /*3500*/  SHF.L.U32 R5, R3, 0x1f, RZ ;  /* 0x0000001f03057819 */ /* 0x000fe400000006ff */
[----:B------:R-:W-:Y:S02]  /*3510*/  LEA R4, R8, UR7, 0x4 ;  /* 0x0000000708047c11 */ /* 0x000fe4000f8e20ff */
[----:B------:R-:W1:Y:S02]  /*3520*/  SYNCS.PHASECHK.TRANS64.TRYWAIT P0, [R0+URZ+0x90], R5 ;  /* 0x00009005000075a7 */ /* 0x000e6400080011ff */
[----:B-1-34-:R-:W-:Y:S05]  /*3530*/  @!P0 BRA `(.L_x_67) ;  /* 0x0000005400f48947 */ /* 0x01afea0003800000 */
.L_x_167:
[----:B-1----:R-:W1:Y:S01]  /*3540*/  LDS.128 R4, [R4+0x120] ;  /* 0x0001200004047984 */ /* 0x002e620000000c00 */
[----:B------:R-:W-:Y:S02]  /*3550*/  VIADD R0, R0, 0xa0 ;  /* 0x000000a000007836 */ /* 0x000fe40000000000 */
[----:B------:R-:W-:Y:S01]  /*3560*/  VIADD R8, R8, 0x1 ;  /* 0x0000000108087836 */ /* 0x000fe20000000000 */
[----:B------:R-:W-:Y:S01]  /*3570*/  @!PT LDS RZ, [RZ] ;  /* 0x00000000fffff984 */ /* 0x000fe20000000800 */
[----:B------:R-:W-:Y:S01]  /*3580*/  @!PT LDS RZ, [RZ] ;  /* 0x00000000fffff984 */ /* 0x000fe20000000800 */
[----:B------:R-:W-:Y:S01]  /*3590*/  @!PT LDS RZ, [RZ] ;  /* 0x00000000fffff984 */ /* 0x000fe20000000800 */
[----:B------:R-:W-:Y:S01]  /*35a0*/  @!PT LDS RZ, [RZ] ;  /* 0x00000000fffff984 */ /* 0x000fe20000000800 */
[----:B------:R2:W-:Y:S06]  /*35b0*/  MEMBAR.ALL.CTA ;  /* 0x0000000000007992 */ /* 0x0005ec0000008000 */
[----:B--2---:R-:W2:Y:S01]  /*35c0*/  FENCE.VIEW.ASYNC.S ;  /* 0x00000000000073c6 */ /* 0x004ea20000000000 */
[----:B------:R-:W-:-:S04]  /*35d0*/  PRMT R0, RZ, 0x654, R0 ;  /* 0x00000654ff007816 */ /* 0x000fc80000000000 */
[----:B--2---:R2:W-:Y:S01]  /*35e0*/  SYNCS.ARRIVE.TRANS64.RED.A1T0 RZ, [R0+URZ], RZ ;  /* 0x000000ff00ff79a7 */ /* 0x0045e200081004ff */
[----:B-1----:R-:W-:Y:S01]  /*35f0*/  LOP3.LUT P1, RZ, R6, 0x1, RZ, 0xc0, !PT ;  /* 0x0000000106ff7812 */ /* 0x002fe2000782c0ff */
[----:B--2---:R-:W-:-:S12]  /*3600*/  BRA.U UP2, `(.L_x_68) ;  /* 0x0000000502087547 */ /* 0x004fd8000b800000 */
[----:B------:R-:W1:Y:S01]  /*3610*/  LDCU UR8, c[0x0][0x38c] ;  /* 0x00007180ff0877ac */ /* 0x000e620008000800 */
[----:B------:R-:W-:Y:S02]  /*3620*/  PLOP3.LUT P2, PT, PT, PT, PT, 0x80, 0x8 ;  /* 0x000000000008781c */ /* 0x000fe40003f4f070 */
[----:B------:R-:W-:Y:S01]  /*3630*/  SHF.L.U32 R5, R9, 0x1f, RZ ;  /* 0x0000001f09057819 */ /* 0x000fe200000006ff */
[----:B------:R-:W-:Y:S02]  /*3640*/  ULEA UR9, UR17, UR7, 0x3 ;  /* 0x0000000711097291 */ /* 0x000fe4000f8e18ff */
[----:B------:R-:W-:Y:S02]  /*3650*/  ULEA UR10, UR17, UR21, 0x6 ;  /* 0x00000015110a7291 */ /* 0x000fe4000f8e30ff */
[----:B-1----:R-:W-:-:S06]  /*3660*/  UISETP.GE.AND UP0, UPT, UR8, 0x1, UPT ;  /* 0x000000010800788c */ /* 0x002fcc000bf06270 */
[----:B------:R-:W-:-:S05]  /*3670*/  PLOP3.LUT P0, PT, PT, PT, UP0, 0x80, 0x8 ;  /* 0x000000000008781c */ /* 0x000fca0003f0f008 */
[----:B------:R-:W-:-:S08]  /*3680*/  @UP0 ULEA UR8, UR16, UR7, 0x3 ;  /* 0x0000000710080291 */ /* 0x000fd0000f8e18ff */
[----:B------:R-:W-:-:S04]  /*3690*/  @P0 SHF.L.U32 R0, R2, 0x1f, RZ ;  /* 0x0000001f02000819 */ /* 0x000fc800000006ff */
[----:B------:R1:W2:Y:S01]  /*36a0*/  @P0 SYNCS.PHASECHK.TRANS64.TRYWAIT P2, [UR8], R0 ;  /* 0x00000000ff0005a7 */ /* 0x0002a20008041108 */
[----:B------:R-:W3:Y:S02]  /*36b0*/  SYNCS.PHASECHK.TRANS64.TRYWAIT P0, [UR9+0xd0], R5 ;  /* 0x0000d005ff0075a7 */ /* 0x000ee40008001109 */
[----:B-123--:R-:W-:Y:S05]  /*36c0*/  @!P0 BRA `(.L_x_69) ;  /* 0x0000005400a48947 */ /* 0x00efea0003800000 */
.L_x_169:
[----:B------:R-:W-:Y:S01]  /*36d0*/  UMOV UR14, UR15 ;  /* 0x0000000f000e7c82 */ /* 0x000fe20008000000 */
[----:B------:R-:W-:Y:S05]  /*36e0*/  BRA.U !UP0, `(.L_x_70) ;  /* 0x0000000108c07547 */ /* 0x000fea000b800000 */
[----:B------:R-:W-:Y:S02]  /*36f0*/  UIADD3 UR14, UPT, UPT, UR18, UR15, URZ ;  /* 0x0000000f120e7290 */ /* 0x000fe4000fffe0ff */
[----:B------:R-:W-:Y:S01]  /*3700*/  UPLOP3.LUT UP3, UPT, UPT, UPT, UPT, 0x40, 0x4 ;  /* 0x000000000004789c */ /* 0x000fe20003f6e870 */
[----:B------:R-:W-:Y:S01]  /*3710*/  UMOV UR13, UR6 ;  /* 0x00000006000d7c82 */ /* 0x000fe20008000000 */
[----:B------:R-:W-:-:S09]  /*3720*/  UMOV UR46, UR16 ;  /* 0x00000010002e7c82 */ /* 0x000fd20008000000 */
.L_x_73:
[----:B--2---:R-:W-:Y:S01]  /*3730*/  ULEA UR8, UR46, UR7, 0x3 ;  /* 0x000000072e087291 */ /* 0x004fe2000f8e18ff */
[----:B---3--:R-:W-:Y:S11]  /*3740*/  @P2 BRA `(.L_x_71) ;  /* 0x00000000000c2947 */ /* 0x008ff60003800000 */
[----:B-1----:R-:W-:Y:S04]  /*3750*/  SHF.L.U32 R5, R2, 0x1f, RZ ;  /* 0x0000001f02057819 */ /* 0x002fe800000006ff */
[----:B------:R-:W1:Y:S02]  /*3760*/  SYNCS.PHASECHK.TRANS64.TRYWAIT P0, [UR8], R5 ;  /* 0x00000005ff0075a7 */ /* 0x000e640008001108 */
[----:B-1----:R-:W-:Y:S05]  /*3770*/  @!P0 BRA `(.L_x_72) ;  /* 0x0000005400908947 */ /* 0x002fea0003800000 */
.L_x_71:
[----:B------:R-:W-:Y:S01]  /*3780*/  UISETP.NE.AND UP0, UPT, UR13, 0x1, UPT ;  /* 0x000000010d00788c */ /* 0x000fe2000bf05270 */
[----:B------:R-:W-:Y:S01]  /*3790*/  PLOP3.LUT P2, PT, PT, PT, PT, 0x80, 0x8 ;  /* 0x000000000008781c */ /* 0x000fe20003f4f070 */
[----:B------:R-:W-:Y:S02]  /*37a0*/  UIADD3 UR16, UPT, UPT, UR46, 0x1, URZ ;  /* 0x000000012e107890 */ /* 0x000fe4000fffe0ff */
[----:B------:R-:W-:Y:S02]  /*37b0*/  ULEA UR32, UR46, UR20, 0x9 ;  /* 0x000000142e207291 */ /* 0x000fe4000f8e48ff */
[----:B------:R-:W-:Y:S01]  /*37c0*/  UISETP.NE.AND UP1, UPT, UR16, 0x4, UPT ;  /* 0x000000041000788c */ /* 0x000fe2000bf25270 */
[----:B------:R-:W-:Y:S01]  /*37d0*/  PLOP3.LUT P0, PT, PT, PT, UP0, 0x80, 0x8 ;  /* 0x000000000008781c */ /* 0x000fe20003f0f008 */
[----:B------:R-:W-:Y:S02]  /*37e0*/  UIADD3 UR44, UPT, UPT, UR32, 0x80, URZ ;  /* 0x00000080202c7890 */ /* 0x000fe4000fffe0ff */
[----:B------:R-:W-:Y:S02]  /*37f0*/  USEL UR31, URZ, 0x1, UP1 ;  /* 0x00000001ff1f7887 */ /* 0x000fe40008800000 */
[----:B------:R-:W-:Y:S02]  /*3800*/  USEL UR16, UR16, URZ, UP1 ;  /* 0x000000ff10107287 */ /* 0x000fe40008800000 */
[----:B------:R-:W-:Y:S02]  /*3810*/  UIADD3 UR40, UPT, UPT, UR32, 0x100, URZ ;  /* 0x0000010020287890 */ /* 0x000fe4000fffe0ff */
[----:B------:R-:W-:Y:S01]  /*3820*/  @UP0 ULEA UR30, UR16, UR7, 0x3 ;  /* 0x00000007101e0291 */ /* 0x000fe2000f8e18ff */
[----:B------:R-:W-:Y:S01]  /*3830*/  LOP3.LUT R2, R2, UR31, RZ, 0x3c, !PT ;  /* 0x0000001f02027c12 */ /* 0x000fe2000f8e3cff */
[----:B------:R-:W-:Y:S02]  /*3840*/  UIADD3 UR36, UPT, UPT, UR32, 0x180, URZ ;  /* 0x0000018020247890 */ /* 0x000fe4000fffe0ff */
[----:B------:R-:W-:Y:S01]  /*3850*/  UIADD3 UR8, UPT, UPT, UR8, 0x20, URZ ;  /* 0x0000002008087890 */ /* 0x000fe2000fffe0ff */
[----:B-1----:R-:W-:Y:S01]  /*3860*/  @P0 SHF.L.U32 R0, R2, 0x1f, RZ ;  /* 0x0000001f02000819 */ /* 0x002fe200000006ff */
[----:B------:R-:W-:Y:S02]  /*3870*/  UIADD3 UR15, UPT, UPT, UR15, 0x1, URZ ;  /* 0x000000010f0f7890 */ /* 0x000fe4000fffe0ff */
[----:B------:R-:W-:Y:S01]  /*3880*/  UIADD3 UR13, UPT, UPT, UR13, -0x1, URZ ;  /* 0xffffffff0d0d7890 */ /* 0x000fe2000fffe0ff */
[----:B------:R2:W3:Y:S01]  /*3890*/  @P0 SYNCS.PHASECHK.TRANS64.TRYWAIT P2, [UR30], R0 ;  /* 0x00000000ff0005a7 */ /* 0x0004e2000804111e */
[----:B------:R-:W-:Y:S02]  /*38a0*/  ULEA UR30, UR46, UR19, 0x9 ;  /* 0x000000132e1e7291 */ /* 0x000fe4000f8e48ff */
[----:B------:R-:W-:Y:S02]  /*38b0*/  UISETP.NE.AND UP0, UPT, UR15, UR14, UPT ;  /* 0x0000000e0f00728c */ /* 0x000fe4000bf05270 */
[----:B------:R-:W-:Y:S02]  /*38c0*/  UIADD3 UR42, UPT, UPT, UR30, 0x80, URZ ;  /* 0x000000801e2a7890 */ /* 0x000fe4000fffe0ff */
[----:B------:R-:W-:Y:S02]  /*38d0*/  UIADD3 UR38, UPT, UPT, UR30, 0x100, URZ ;  /* 0x000001001e267890 */ /* 0x000fe4000fffe0ff */
[----:B------:R-:W-:Y:S01]  /*38e0*/  UIADD3 UR34, UPT, UPT, UR30, 0x180, URZ ;  /* 0x000001801e227890 */ /* 0x000fe2000fffe0ff */
[----:B------:R-:W-:Y:S01]  /*38f0*/  UMOV UR33, 0x40004040 ;  /* 0x4000404000217882 */ /* 0x000fe20000000000 */
[----:B------:R-:W-:Y:S01]  /*3900*/  UMOV UR31, 0x40004040 ;  /* 0x40004040001f7882 */ /* 0x000fe20000000000 */
[----:B------:R-:W-:Y:S01]  /*3910*/  UMOV UR45, 0x40004040 ;  /* 0x40004040002d7882 */ /* 0x000fe20000000000 */
[----:B------:R2:W-:Y:S01]  /*3920*/  UTCHMMA.2CTA gdesc[UR32], gdesc[UR30], tmem[UR10], tmem[UR28], idesc[UR29], UP3 ;  /* 0x00ff1c1e200075ea */ /* 0x0005e20009a0000a */
[----:B------:R-:W-:Y:S01]  /*3930*/  UPLOP3.LUT UP3, UPT, UPT, UPT, UPT, 0x80, 0x8 ;  /* 0x000000000008789c */ /* 0x000fe20003f6f070 */
[----:B------:R-:W-:Y:S01]  /*3940*/  UMOV UR43, 0x40004040 ;  /* 0x40004040002b7882 */ /* 0x000fe20000000000 */
[----:B------:R-:W-:Y:S01]  /*3950*/  UMOV UR41, 0x40004040 ;  /* 0x4000404000297882 */ /* 0x000fe20000000000 */
[----:B------:R2:W-:Y:S01]  /*3960*/  UTCHMMA.2CTA gdesc[UR44], gdesc[UR42], tmem[UR10], tmem[UR26], idesc[UR27], UPT ;  /* 0x00ff1a2a2c0075ea */ /* 0x0005e2000ba0000a */
[----:B------:R-:W-:Y:S01]  /*3970*/  UMOV UR39, 0x40004040 ;  /* 0x4000404000277882 */ /* 0x000fe20000000000 */
[----:B------:R-:W-:Y:S01]  /*3980*/  UMOV UR37, 0x40004040 ;  /* 0x4000404000257882 */ /* 0x000fe20000000000 */
[----:B------:R-:W-:Y:S01]  /*3990*/  UMOV UR35, 0x40004040 ;  /* 0x4000404000237882 */ /* 0x000fe20000000000 */
[----:B------:R2:W-:Y:S01]  /*39a0*/  UTCHMMA.2CTA gdesc[UR40], gdesc[UR38], tmem[UR10], tmem[UR24], idesc[UR25], UPT ;  /* 0x00ff1826280075ea */ /* 0x0005e2000ba0000a */
[----:B------:R2:W-:Y:S01]  /*39b0*/  UTCHMMA.2CTA gdesc[UR36], gdesc[UR34], tmem[UR10], tmem[UR22], idesc[UR23], UPT ;  /* 0x00ff1622240075ea */ /* 0x0005e2000ba0000a */
[----:B------:R2:W-:Y:S01]  /*39c0*/  UTCBAR.2CTA.MULTICAST [UR8], URZ, UR12 ;  /* 0x000000ff080073e9 */ /* 0x0005e2000820080c */
[----:B------:R-:W-:Y:S01]  /*39d0*/  UMOV UR46, UR16 ;  /* 0x00000010002e7c82 */ /* 0x000fe20008000000 */
[----:B------:R-:W-:Y:S05]  /*39e0*/  BRA.U UP0, `(.L_x_73) ;  /* 0xfffffffd00507547 */ /* 0x000fea000b83ffff */
.L_x_70:
[----:B------:R-:W-:Y:S01]  /*39f0*/  UIADD3 UR9, UPT, UPT, UR9, 0xb0, URZ ;  /* 0x000000b009097890 */ /* 0x000fe2000fffe0ff */
[----:B------:R-:W-:-:S08]  /*3a00*/  UMOV UR15, UR14 ;  /* 0x0000000e000f7c82 */ /* 0x000fd00008000000 */
[----:B------:R4:W-:Y:S01]  /*3a10*/  UTCBAR.2CTA.MULTICAST [UR9], URZ, UR11 ;  /* 0x000000ff090073e9 */ /* 0x0009e2000820080b */
[----:B------:R-:W-:Y:S02]  /*3a20*/  NOP ;  /* 0x0000000000007918 */ /* 0x000fe40000000000 */
.L_x_68:
[----:B------:R-:W-:Y:S01]  /*3a30*/  UIADD3 UR17, UPT, UPT, UR17, 0x1, URZ ;  /* 0x0000000111117890 */ /* 0x000fe2000fffe0ff */
[----:B------:R-:W-:-:S03]  /*3a40*/  ISETP.NE.AND P0, PT, R8, 0x2, PT ;  /* 0x000000020800780c */ /* 0x000fc60003f05270 */
[----:B------:R-:W-:Y:S01]  /*3a50*/  UISETP.NE.AND UP0, UPT, UR17, 0x4, UPT ;  /* 0x000000041100788c */ /* 0x000fe2000bf05270 */
[----:B-12---:R-:W-:Y:S02]  /*3a60*/  SEL R0, RZ, 0x1, P0 ;  /* 0x00000001ff007807 */ /* 0x006fe40000000000 */
[----:B------:R-:W-:Y:S01]  /*3a70*/  SEL R8, R8, RZ, P0 ;  /* 0x000000ff08087207 */ /* 0x000fe20000000000 */
[----:B------:R-:W-:Y:S01]  /*3a80*/  USEL UR8, URZ, 0x1, UP0 ;  /* 0x00000001ff087887 */ /* 0x000fe20008000000 */
[----:B------:R-:W-:Y:S01]  /*3a90*/  LOP3.LUT R3, R3, R0, RZ, 0x3c, !PT ;  /* 0x0000000003037212 */ /* 0x000fe200078e3cff */
[----:B------:R-:W-:-:S04]  /*3aa0*/  USEL UR17, UR17, URZ, UP0 ;  /* 0x000000ff11117287 */ /* 0x000fc80008000000 */
[----:B------:R-:W-:Y:S01]  /*3ab0*/  LOP3.LUT R9, R9, UR8, RZ, 0x3c, !PT ;  /* 0x0000000809097c12 */ /* 0x000fe2000f8e3cff */
[----:B------:R-:W-:Y:S07]  /*3ac0*/  @P1 BRA `(.L_x_74) ;  /* 0xfffffff800881947 */ /* 0x000fee000383ffff */
[----:B------:R-:W1:Y:S01]  /*3ad0*/  S2UR UR6, SR_CgaCtaId ;  /* 0x00000000000679c3 */ /* 0x000e620000008800 */
[----:B------:R-:W-:Y:S01]  /*3ae0*/  ELECT P0, URZ, PT ;  /* 0x0000000000ff782f */ /* 0x000fe20003800000 */
[----:B------:R-:W-:Y:S01]  /*3af0*/  HFMA2 R0, -RZ, RZ, 0, 5.9604644775390625e-08 ;  /* 0x00000001ff007431 */ /* 0x000fe200000001ff */
[----:B------:R-:W-:-:S05]  /*3b00*/  UMOV UR8, 0x40 ;  /* 0x0000004000087882 */ /* 0x000fca0000000000 */
[----:B------:R-:W-:Y:S01]  /*3b10*/  UVIRTCOUNT.DEALLOC.SMPOOL 0x80 ;  /* 0x000000800000784c */ /* 0x000fe20000000000 */
[----:B------:R-:W-:Y:S02]  /*3b20*/  UISETP.NE.AND UP0, UPT, UR5, URZ, UPT ;  /* 0x000000ff0500728c */ /* 0x000fe4000bf05270 */
[----:B-1----:R-:W-:-:S09]  /*3b30*/  ULEA UR6, UR6, UR8, 0x18 ;  /* 0x0000000806067291 */ /* 0x002fd2000f8ec0ff */
[----:B------:R1:W-:Y:S01]  /*3b40*/  @P0 STS.U8 [UR6+0x1c], R0 ;  /* 0x00001c00ff000988 */ /* 0x0003e20008000006 */
[----:B------:R-:W-:Y:S05]  /*3b50*/  BRA.U UP0, `(.L_x_75) ;  /* 0x0000000100a07547 */ /* 0x000fea000b800000 */
[----:B------:R-:W-:Y:S01]  /*3b60*/  UIADD3 UR5, UPT, UPT, UR7, 0xd0, URZ ;  /* 0x000000d007057890 */ /* 0x000fe2000fffe0ff */
[----:B------:R-:W-:-:S03]  /*3b70*/  SHF.L.U32 R3, R9, 0x1f, RZ ;  /* 0x0000001f09037819 */ /* 0x000fc600000006ff */
[----:B------:R-:W-:-:S09]  /*3b80*/  ULEA UR8, UR17, UR5, 0x3 ;  /* 0x0000000511087291 */ /* 0x000fd2000f8e18ff */
[----:B------:R-:W2:Y:S02]  /*3b90*/  SYNCS.PHASECHK.TRANS64.TRYWAIT P0, [UR8], R3 ;  /* 0x00000003ff0075a7 */ /* 0x000ea40008001108 */
[----:B--2---:R-:W-:Y:S05]  /*3ba0*/  @!P0 BRA `(.L_x_76) ;  /* 0x00000050009c8947 */ /* 0x004fea0003800000 */
.L_x_172:
[----:B----4-:R-:W-:-:S04]  /*3bb0*/  UIADD3 UR9, UPT, UPT, UR17, 0x1, URZ ;  /* 0x0000000111097890 */ /* 0x010fc8000fffe0ff */
        /* <DEDUP_REMOVED lines=8> */
.L_x_174:
        /* <DEDUP_REMOVED lines=9> */
.L_x_176:
[----:B------:R-:W-:-:S04]  /*3cd0*/  UIADD3 UR9, UPT, UPT, UR9, 0x1, URZ ;  /* 0x0000000109097890 */ /* 0x000fc8000fffe0ff */
[----:B------:R-:W-:-:S04]  /*3ce0*/  UISETP.NE.AND UP1, UPT, UR9, 0x4, UPT ;  /* 0x000000040900788c */ /* 0x000fc8000bf25270 */
[----:B------:R-:W-:Y:S02]  /*3cf0*/  USEL UR8, URZ, 0x1, UP1 ;  /* 0x00000001ff087887 */ /* 0x000fe40008800000 */
[----:B------:R-:W-:-:S04]  /*3d00*/  USEL UR9, UR9, URZ, UP1 ;  /* 0x000000ff09097287 */ /* 0x000fc80008800000 */
[----:B------:R-:W-:Y:S01]  /*3d10*/  ULEA UR9, UR9, UR5, 0x3 ;  /* 0x0000000509097291 */ /* 0x000fe2000f8e18ff */
[----:B-1----:R-:W-:-:S04]  /*3d20*/  LOP3.LUT R3, R2, UR8, RZ, 0x3c, !PT ;  /* 0x0000000802037c12 */ /* 0x002fc8000f8e3cff */
[----:B------:R-:W-:Y:S01]  /*3d30*/  SHF.L.U32 R3, R3, 0x1f, RZ ;  /* 0x0000001f03037819 */ /* 0x000fe200000006ff */
[----:B------:R-:W-:-:S04]  /*3d40*/  IMAD.U32 R0, RZ, RZ, UR9 ;  /* 0x00000009ff007e24 */ /* 0x000fc8000f8e00ff */
[----:B------:R1:W2:Y:S03]  /*3d50*/  SYNCS.PHASECHK.TRANS64.TRYWAIT P0, [R0+URZ], R3 ;  /* 0x00000003000075a7 */ /* 0x0002a600080011ff */
[----:B--2---:R-:W-:Y:S05]  /*3d60*/  @!P0 NANOSLEEP.SYNCS 0x989680 ;  /* 0x009896800000895d */ /* 0x004fea0003900000 */
[----:B------:R-:W2:Y:S02]  /*3d70*/  @!P0 SYNCS.PHASECHK.TRANS64 P0, [R0+URZ], R3 ;  /* 0x00000003000085a7 */ /* 0x000ea400080010ff */
[----:B--2---:R-:W-:Y:S05]  /*3d80*/  @P0 BRA `(.L_x_79) ;  /* 0x0000000000200947 */ /* 0x004fea0003800000 */
.L_x_80:
[----:B--2---:R2:W4:Y:S02]  /*3d90*/  SYNCS.PHASECHK.TRANS64.TRYWAIT P0, [R0+URZ], R3 ;  /* 0x00000003000075a7 */ /* 0x00452400080011ff */
[----:B----4-:R-:W-:Y:S05]  /*3da0*/  @!P0 NANOSLEEP.SYNCS 0x989680 ;  /* 0x009896800000895d */ /* 0x010fea0003900000 */
[----:B------:R-:W4:Y:S02]  /*3db0*/  @!P0 SYNCS.PHASECHK.TRANS64 P0, [R0+URZ], R3 ;  /* 0x00000003000085a7 */ /* 0x000f2400080010ff */
[----:B----4-:R-:W-:Y:S05]  /*3dc0*/  @!P0 BRA `(.L_x_80) ;  /* 0xfffffffc00f08947 */ /* 0x010fea000383ffff */
[----:B------:R-:W-:Y:S05]  /*3dd0*/  BRA `(.L_x_79) ;  /* 0x00000000000c7947 */ /* 0x000fea0003800000 */
.L_x_75:
[----:B------:R-:W-:-:S04]  /*3de0*/  UIADD3 UR5, UPT, UPT, UR7, 0x110, URZ ;  /* 0x0000011007057890 */ /* 0x000fc8000fffe0ff */
[----:B------:R-:W-:-:S09]  /*3df0*/  UPRMT UR5, UR4, 0x654, UR5 ;  /* 0x0000065404057896 */ /* 0x000fd20008000005 */
[----:B------:R-:W-:Y:S03]  /*3e00*/  SYNCS.ARRIVE.TRANS64.RED.A1T0 RZ, [UR5], RZ ;  /* 0x000000ffffff79a7 */ /* 0x000fe60008100405 */
.L_x_79:
[----:B-12---:R-:W-:Y:S01]  /*3e10*/  SHF.L.U32 R3, RZ, 0x1f, RZ ;  /* 0x0000001fff037819 */ /* 0x006fe200000006ff */
[----:B------:R-:W-:Y:S01]  /*3e20*/  UIADD3 UR5, UPT, UPT, UR7, 0x110, URZ ;  /* 0x0000011007057890 */ /* 0x000fe2000fffe0ff */
[----:B------:R-:W-:Y:S02]  /*3e30*/  PLOP3.LUT P0, PT, PT, PT, UP0, 0x80, 0x8 ;  /* 0x000000000008781c */ /* 0x000fe40003f0f008 */
[----:B------:R-:W1:Y:S02]  /*3e40*/  SYNCS.PHASECHK.TRANS64.TRYWAIT P1, [UR7+0x110], R3 ;  /* 0x00011003ff0075a7 */ /* 0x000e640008021107 */
[----:B-1----:R-:W-:Y:S09]  /*3e50*/  @!P1 BRA `(.L_x_81) ;  /* 0x0000005000389947 */ /* 0x002ff20003800000 */
.L_x_178:
[----:B------:R-:W-:Y:S01]  /*3e60*/  @!UP0 UPRMT UR5, UR4, 0x654, UR5 ;  /* 0x0000065404058896 */ /* 0x000fe20008000005 */
[----:B------:R-:W-:Y:S02]  /*3e70*/  UMOV UR8, 0xffff ;  /* 0x0000ffff00087882 */ /* 0x000fe40000000000 */
[----:B------:R-:W-:-:S06]  /*3e80*/  UMOV UR4, 0x1 ;  /* 0x0000000100047882 */ /* 0x000fcc0000000000 */
[----:B------:R-:W-:Y:S01]  /*3e90*/  @!P0 SYNCS.ARRIVE.TRANS64.RED.A1T0 RZ, [UR5], RZ ;  /* 0x000000ffffff89a7 */ /* 0x000fe20008100405 */
[----:B------:R-:W-:Y:S01]  /*3ea0*/  NOP ;  /* 0x0000000000007918 */ /* 0x000fe20000000000 */
[----:B-1----:R-:W1:Y:S01]  /*3eb0*/  LDS R0, [UR6+0x14] ;  /* 0x00001406ff007984 */ /* 0x002e620008000800 */
[----:B------:R-:W-:-:S04]  /*3ec0*/  ULOP3.LUT UR5, UR21, 0xffff, URZ, 0xc0, !UPT ;  /* 0x0000ffff15057892 */ /* 0x000fc8000f8ec0ff */
[----:B------:R-:W-:-:S04]  /*3ed0*/  USHF.R.U32.HI UR5, URZ, 0x5, UR5 ;  /* 0x00000005ff057899 */ /* 0x000fc80008011605 */
[----:B------:R-:W-:Y:S02]  /*3ee0*/  USHF.L.U32 UR8, UR8, UR5, URZ ;  /* 0x0000000508087299 */ /* 0x000fe400080006ff */
[----:B------:R-:W-:-:S04]  /*3ef0*/  USHF.L.U32 UR4, UR4, UR5, URZ ;  /* 0x0000000504047299 */ /* 0x000fc800080006ff */
[----:B-1----:R-:W-:-:S04]  /*3f00*/  LOP3.LUT R0, R0, UR8, RZ, 0xc0, !PT ;  /* 0x0000000800007c12 */ /* 0x002fc8000f8ec0ff */
[----:B------:R-:W-:-:S13]  /*3f10*/  ISETP.NE.AND P0, PT, R0, UR8, PT ;  /* 0x0000000800007c0c */ /* 0x000fda000bf05270 */
[----:B------:R-:W-:Y:S05]  /*3f20*/  @P0 BRA `(.L_x_82) ;  /* 0x0000000000580947 */ /* 0x000fea0003800000 */
[----:B------:R-:W1:Y:S02]  /*3f30*/  LDS R0, [UR6+0x18] ;  /* 0x00001806ff007984 */ /* 0x000e640008000800 */
[----:B-1----:R-:W-:-:S04]  /*3f40*/  LOP3.LUT R0, R0, UR4, RZ, 0xc0, !PT ;  /* 0x0000000400007c12 */ /* 0x002fc8000f8ec0ff */
[----:B------:R-:W-:-:S13]  /*3f50*/  ISETP.NE.AND P0, PT, R0, UR4, PT ;  /* 0x0000000400007c0c */ /* 0x000fda000bf05270 */
[----:B------:R-:W-:Y:S05]  /*3f60*/  @P0 BRA `(.L_x_83) ;  /* 0x00000000003c0947 */ /* 0x000fea0003800000 */
[----:B------:R-:W1:Y:S01]  /*3f70*/  S2R R2, SR_LANEID ;  /* 0x0000000000027919 */ /* 0x000e620000000000 */
[----:B------:R-:W-:Y:S01]  /*3f80*/  ULOP3.LUT UR8, URZ, UR8, URZ, 0x33, !UPT ;  /* 0x00000008ff087292 */ /* 0x000fe2000f8e33ff */
[----:B------:R-:W-:Y:S01]  /*3f90*/  LOP3.LUT R4, RZ, UR4, RZ, 0x33, !PT ;  /* 0x00000004ff047c12 */ /* 0x000fe2000f8e33ff */
[----:B------:R-:W-:Y:S02]  /*3fa0*/  VOTEU.ANY UR7, UPT, PT ;  /* 0x0000000000077886 */ /* 0x000fe400038e0100 */
[----:B------:R-:W-:Y:S01]  /*3fb0*/  UFLO.U32 UR7, UR7 ;  /* 0x00000007000772bd */ /* 0x000fe200080e0000 */
[----:B------:R-:W2:Y:S01]  /*3fc0*/  REDUX UR4, R4 ;  /* 0x00000000040473c4 */ /* 0x000ea20000000000 */
[----:B------:R-:W-:-:S06]  /*3fd0*/  IMAD.U32 R0, RZ, RZ, UR8 ;  /* 0x00000008ff007e24 */ /* 0x000fcc000f8e00ff */
[----:B------:R1:W-:Y:S01]  /*3fe0*/  UTCATOMSWS.AND URZ, UR8 ;  /* 0x0000000800ff79e3 */ /* 0x0003e20008000000 */
[----:B------:R-:W3:Y:S01]  /*3ff0*/  REDUX UR5, R0 ;  /* 0x00000000000573c4 */ /* 0x000ee20000000000 */
[----:B-1----:R-:W-:Y:S01]  /*4000*/  ISETP.EQ.U32.AND P0, PT, R2, UR7, PT ;  /* 0x0000000702007c0c */ /* 0x002fe2000bf02070 */
[----:B--2---:R-:W-:Y:S01]  /*4010*/  IMAD.U32 R2, RZ, RZ, UR4 ;  /* 0x00000004ff027e24 */ /* 0x004fe2000f8e00ff */
[----:B---3--:R-:W-:-:S11]  /*4020*/  MOV R3, UR5 ;  /* 0x0000000500037c02 */ /* 0x008fd60008000f00 */
[----:B------:R1:W-:Y:S04]  /*4030*/  @P0 ATOMS.AND RZ, [UR6+0x14], R3 ;  /* 0x00001403ffff098c */ /* 0x0003e8000a800006 */
[----:B------:R1:W-:Y:S01]  /*4040*/  @P0 ATOMS.AND RZ, [UR6+0x18], R2 ;  /* 0x00001802ffff098c */ /* 0x0003e2000a800006 */
[----:B------:R-:W-:Y:S05]  /*4050*/  BRA `(.L_x_84) ;  /* 0x0000000000147947 */ /* 0x000fea0003800000 */
.L_x_83:
[----:B------:R-:W-:Y:S02]  /*4060*/  MOV R2, 0x4080 ;  /* 0x0000408000027802 */ /* 0x000fe40000000f00 */
[----:B---345:R-:W-:Y:S05]  /*4070*/  CALL.REL.NOINC `($__internal_0_$__cuda_sm10x_tcgen05_guardrail_trap_col_being_dealloced_not_returned_by_alloc) ;  /* 0x0000005400187944 */ /* 0x038fea0003c00000 */
[----:B------:R-:W-:Y:S05]  /*4080*/  BRA `(.L_x_84) ;  /* 0x0000000000087947 */ /* 0x000fea0003800000 */
.L_x_82:
[----:B------:R-:W-:Y:S02]  /*4090*/  MOV R2, 0x40b0 ;  /* 0x000040b000027802 */ /* 0x000fe40000000f00 */
[----:B---345:R-:W-:Y:S05]  /*40a0*/  CALL.REL.NOINC `($__internal_2_$__cuda_sm10x_tcgen05_guardrail_trap_unallocated_columns_being_dealloced) ;  /* 0x0000005400247944 */ /* 0x038fea0003c00000 */
.L_x_84:
[----:B------:R-:W-:Y:S01]  /*40b0*/  NOP ;  /* 0x0000000000007918 */ /* 0x000fe20000000000 */
[----:B----4-:R-:W-:Y:S05]  /*40c0*/  EXIT ;  /* 0x000000000000794d */ /* 0x010fea0003800000 */
.L_x_55:
[----:B------:R-:W-:-:S09]  /*40d0*/  UISETP.NE.OR UP5, UPT, UR10, 0x3, !UP5 ;  /* 0x000000030a00788c */ /* 0x000fd2000efa5670 */
[----:B------:R-:W-:Y:S05]  /*40e0*/  BRA.U UP5, `(.L_x_85) ;  /* 0x0000001105787547 */ /* 0x000fea000b800000 */
[----:B------:R-:W1:Y:S01]  /*40f0*/  LDC R0, c[0x0][0xb30] ;  /* 0x0002cc00ff007b82 */ /* 0x000e620000000800 */
[----:B------:R-:W2:Y:S01]  /*4100*/  LDCU.64 UR8, c[0x0][0x888] ;  /* 0x00011100ff0877ac */ /* 0x000ea20008000a00 */
[----:B------:R-:W-:Y:S02]  /*4110*/  HFMA2 R25, -RZ, RZ, 0, 0 ;  /* 0x00000000ff197431 */ /* 0x000fe400000001ff */
[----:B-----5:R-:W-:Y:S01]  /*4120*/  IMAD.MOV.U32 R32, RZ, RZ, 0x1 ;  /* 0x00000001ff207424 */ /* 0x020fe200078e00ff */
[----:B------:R-:W-:Y:S01]  /*4130*/  MOV R23, 0x1000 ;  /* 0x0000100000177802 */ /* 0x000fe20000000f00 */
[----:B------:R-:W3:Y:S01]  /*4140*/  LDCU.64 UR4, c[0x0][0x890] ;  /* 0x00011200ff0477ac */ /* 0x000ee20008000a00 */
[----:B------:R-:W-:Y:S01]  /*4150*/  IMAD.MOV.U32 R27, RZ, RZ, RZ ;  /* 0x000000ffff1b7224 */ /* 0x000fe200078e00ff */
[----:B------:R-:W4:Y:S01]  /*4160*/  LDC R19, c[0x0][0x370] ;  /* 0x0000dc00ff137b82 */ /* 0x000f220000000800 */
[----:B------:R-:W-:Y:S01]  /*4170*/  UMOV UR7, 0x400 ;  /* 0x0000040000077882 */ /* 0x000fe20000000000 */
[----:B------:R-:W-:-:S02]  /*4180*/  UPLOP3.LUT UP1, UPT, UPT, UPT, UPT, 0x40, 0x4 ;  /* 0x000000000004789c */ /* 0x000fc40003f2e870 */
[----:B------:R-:W-:-:S04]  /*4190*/  ULEA UR7, UR37, UR7, 0x18 ;  /* 0x0000000725077291 */ /* 0x000fc8000f8ec0ff */
[----:B------:R-:W4:Y:S01]  /*41a0*/  LDC R2, c[0x0][0xb0c] ;  /* 0x0002c300ff027b82 */ /* 0x000f220000000800 */
[----:B------:R-:W-:Y:S02]  /*41b0*/  UIADD3 UR13, UPT, UPT, UR7, 0x58, URZ ;  /* 0x00000058070d7890 */ /* 0x000fe4000fffe0ff */
[----:B--2---:R-:W-:Y:S02]  /*41c0*/  UISETP.NE.U32.AND UP3, UPT, UR8, URZ, UPT ;  /* 0x000000ff0800728c */ /* 0x004fe4000bf65070 */
[----:B------:R-:W-:Y:S02]  /*41d0*/  UIADD3 UR41, UPT, UPT, UR7, 0x40, URZ ;  /* 0x0000004007297890 */ /* 0x000fe4000fffe0ff */
[----:B---3--:R-:W-:Y:S01]  /*41e0*/  UISETP.NE.U32.AND UP4, UPT, UR4, URZ, UPT ;  /* 0x000000ff0400728c */ /* 0x008fe2000bf85070 */
[----:B------:R-:W2:Y:S01]  /*41f0*/  LDC R18, c[0x0][0xb20] ;  /* 0x0002c800ff127b82 */ /* 0x000ea20000000800 */
[----:B-1----:R-:W-:Y:S01]  /*4200*/  ISETP.NE.AND P1, PT, R0, 0x1, PT ;  /* 0x000000010000780c */ /* 0x002fe20003f25270 */
[----:B------:R-:W-:-:S02]  /*4210*/  UISETP.NE.AND.EX UP3, UPT, UR9, URZ, UPT, UP3 ;  /* 0x000000ff0900728c */ /* 0x000fc4000bf65330 */
[----:B------:R-:W-:Y:S02]  /*4220*/  UIADD3 UR33, UPT, UPT, UR7, 0x48, URZ ;  /* 0x0000004807217890 */ /* 0x000fe4000fffe0ff */
[----:B------:R-:W-:Y:S02]  /*4230*/  UIADD3 UR25, UPT, UPT, UR7, 0x50, URZ ;  /* 0x0000005007197890 */ /* 0x000fe4000fffe0ff */
[----:B------:R-:W1:Y:S01]  /*4240*/  LDC.64 R36, c[0x0][0x348] ;  /* 0x0000d200ff247b82 */ /* 0x000e620000000a00 */
[----:B------:R-:W-:Y:S02]  /*4250*/  UPRMT UR13, UR37, 0x654, UR13 ;  /* 0x00000654250d7896 */ /* 0x000fe4000800000d */
[----:B------:R-:W-:-:S05]  /*4260*/  UISETP.NE.AND.EX UP4, UPT, UR5, URZ, UPT, UP4 ;  /* 0x000000ff0500728c */ /* 0x000fca000bf85340 */
[----:B------:R-:W3:Y:S08]  /*4270*/  LDC.64 R16, c[0x0][0xb10] ;  /* 0x0002c400ff107b82 */ /* 0x000ef00000000a00 */
[----:B------:R-:W1:Y:S08]  /*4280*/  LDC.64 R6, c[0x0][0xb18] ;  /* 0x0002c600ff067b82 */ /* 0x000e700000000a00 */
[----:B------:R-:W1:Y:S08]  /*4290*/  LDC.64 R4, c[0x0][0xb28] ;  /* 0x0002ca00ff047b82 */ /* 0x000e700000000a00 */
[----:B--2-4-:R-:W1:Y:S02]  /*42a0*/  LDC R22, c[0x0][0x374] ;  /* 0x0000dd00ff167b82 */ /* 0x014e640000000800 */
.L_x_96:
[----:B------:R-:W-:Y:S02]  /*42b0*/  LEA R0, R27, UR7, 0x3 ;  /* 0x000000071b007c11 */ /* 0x000fe4000f8e18ff */
[----:B------:R-:W-:Y:S02]  /*42c0*/  SHF.L.U32 R3, R25, 0x1f, RZ ;  /* 0x0000001f19037819 */ /* 0x000fe400000006ff */
[----:B------:R-:W-:Y:S02]  /*42d0*/  LEA R28, R27, UR7, 0x4 ;  /* 0x000000071b1c7c11 */ /* 0x000fe4000f8e20ff */
[----:B--2---:R-:W2:Y:S02]  /*42e0*/  SYNCS.PHASECHK.TRANS64.TRYWAIT P0, [R0+URZ+0x90], R3 ;  /* 0x00009003000075a7 */ /* 0x004ea400080011ff */
[----:B--2---:R-:W-:Y:S05]  /*42f0*/  @!P0 BRA `(.L_x_86) ;  /* 0x0000004c00288947 */ /* 0x004fea0003800000 */
.L_x_179:
[----:B------:R-:W-:Y:S01]  /*4300*/  ISETP.GE.AND P0, PT, R26, 0x1, PT ;  /* 0x000000011a00780c */ /* 0x000fe20003f06270 */
[----:B------:R-:W4:Y:S01]  /*4310*/  LDS.128 R28, [R28+0x120] ;  /* 0x000120001c1c7984 */ /* 0x000f220000000c00 */
[----:B--2---:R-:W-:Y:S01]  /*4320*/  VIADD R0, R0, 0xa0 ;  /* 0x000000a000007836 */ /* 0x004fe20000000000 */
[----:B------:R-:W-:Y:S01]  /*4330*/  @!PT LDS RZ, [RZ] ;  /* 0x00000000fffff984 */ /* 0x000fe20000000800 */
[----:B------:R-:W-:Y:S01]  /*4340*/  @!PT LDS RZ, [RZ] ;  /* 0x00000000fffff984 */ /* 0x000fe20000000800 */
[----:B------:R-:W-:Y:S01]  /*4350*/  @!PT LDS RZ, [RZ] ;  /* 0x00000000fffff984 */ /* 0x000fe20000000800 */
[----:B------:R-:W-:Y:S01]  /*4360*/  @!PT LDS RZ, [RZ] ;  /* 0x00000000fffff984 */ /* 0x000fe20000000800 */
[----:B------:R2:W-:Y:S06]  /*4370*/  MEMBAR.ALL.CTA ;  /* 0x0000000000007992 */ /* 0x0005ec0000008000 */
[----:B--2---:R-:W2:Y:S01]  /*4380*/  FENCE.VIEW.ASYNC.S ;  /* 0x00000000000073c6 */ /* 0x004ea20000000000 */
[----:B------:R-:W-:Y:S04]  /*4390*/  PRMT R0, RZ, 0x654, R0 ;  /* 0x00000654ff007816 */ /* 0x000fe80000000000 */
[----:B--2---:R2:W-:Y:S01]  /*43a0*/  SYNCS.ARRIVE.TRANS64.RED.A1T0 RZ, [R0+URZ], RZ ;  /* 0x000000ff00ff79a7 */ /* 0x0045e200081004ff */
[----:B----4-:R-:W-:Y:S11]  /*43b0*/  LOP3.LUT P3, RZ, R30, 0x1, RZ, 0xc0, !PT ;  /* 0x000000011eff7812 */ /* 0x010ff6000786c0ff */
[----:B------:R-:W-:Y:S02]  /*43c0*/  @!UPT UIADD3 URZ, UPT, UPT, URZ, URZ, URZ ;  /* 0x000000fffffff290 */ /* 0x000fe4000fffe0ff */
[----:B------:R-:W-:Y:S02]  /*43d0*/  @P3 MOV R13, R28 ;  /* 0x0000001c000d3202 */ /* 0x000fe40000000f00 */
[----:B------:R-:W-:Y:S01]  /*43e0*/  @P3 LOP3.LUT R8, R29, 0xffff, RZ, 0xc0, !PT ;  /* 0x0000ffff1d083812 */ /* 0x000fe200078ec0ff */
[----:B--2---:R-:W-:Y:S06]  /*43f0*/  @!P0 BRA `(.L_x_87) ;  /* 0x0000000000a48947 */ /* 0x004fec0003800000 */
[----:B-1----:R-:W-:Y:S01]  /*4400*/  IMAD.HI.U32 R33, R22, R7, RZ ;  /* 0x0000000716217227 */ /* 0x002fe200078e00ff */
[----:B------:R-:W-:Y:S02]  /*4410*/  ISETP.NE.AND P0, PT, R6, 0x1, PT ;  /* 0x000000010600780c */ /* 0x000fe40003f05270 */
[----:B------:R-:W-:Y:S01]  /*4420*/  ISETP.NE.AND P2, PT, R26, 0x1, PT ;  /* 0x000000011a00780c */ /* 0x000fe20003f45270 */
[----:B---3--:R-:W-:Y:S01]  /*4430*/  IMAD.HI.U32 R34, R19, R16, RZ ;  /* 0x0000001013227227 */ /* 0x008fe200078e00ff */
[----:B------:R-:W-:Y:S02]  /*4440*/  SHF.R.U32.HI R33, RZ, R18, R33 ;  /* 0x00000012ff217219 */ /* 0x000fe40000011621 */
[----:B------:R-:W-:Y:S01]  /*4450*/  ISETP.NE.AND P4, PT, R2, 0x1, PT ;  /* 0x000000010200780c */ /* 0x000fe20003f85270 */
[----:B------:R-:W-:Y:S01]  /*4460*/  IMAD.HI.U32 R38, R13, R16, RZ ;  /* 0x000000100d267227 */ /* 0x000fe200078e00ff */
[----:B------:R-:W-:Y:S02]  /*4470*/  SHF.R.U32.HI R34, RZ, R17, R34 ;  /* 0x00000011ff227219 */ /* 0x000fe40000011622 */
[----:B------:R-:W-:Y:S01]  /*4480*/  SEL R3, R22, R33, !P0 ;  /* 0x0000002116037207 */ /* 0x000fe20004000000 */
[C---:B------:R-:W-:Y:S01]  /*4490*/  IMAD.HI.U32 R33, R8.reuse, R7, RZ ;  /* 0x0000000708217227 */ /* 0x040fe200078e00ff */
[----:B------:R-:W-:Y:S02]  /*44a0*/  SEL R11, R19, R34, !P4 ;  /* 0x00000022130b7207 */ /* 0x000fe40006000000 */
[----:B------:R-:W-:Y:S01]  /*44b0*/  SHF.R.U32.HI R38, RZ, R17, R38 ;  /* 0x00000011ff267219 */ /* 0x000fe20000011626 */
[----:B------:R-:W-:Y:S01]  /*44c0*/  IMAD.HI.U32 R40, R3, R4, RZ ;  /* 0x0000000403287227 */ /* 0x000fe200078e00ff */
[----:B------:R-:W-:Y:S03]  /*44d0*/  SHF.R.U32.HI R33, RZ, R18, R33 ;  /* 0x00000012ff217219 */ /* 0x000fe60000011621 */
[----:B------:R-:W-:Y:S01]  /*44e0*/  IMAD.HI.U32 R34, R11, R4, RZ ;  /* 0x000000040b227227 */ /* 0x000fe200078e00ff */
[----:B------:R-:W-:Y:S02]  /*44f0*/  @P2 SHF.R.U32.HI R3, RZ, R5, R40 ;  /* 0x00000005ff032219 */ /* 0x000fe40000011628 */
[----:B------:R-:W-:Y:S02]  /*4500*/  SEL R9, R8, R33, !P0 ;  /* 0x0000002108097207 */ /* 0x000fe40004000000 */
[----:B------:R-:W-:Y:S01]  /*4510*/  @P2 SHF.R.U32.HI R11, RZ, R5, R34 ;  /* 0x00000005ff0b2219 */ /* 0x000fe20000011622 */
[C---:B------:R-:W-:Y:S01]  /*4520*/  IMAD R10, R26.reuse, R3, RZ ;  /* 0x000000031a0a7224 */ /* 0x040fe200078e02ff */
[----:B------:R-:W-:Y:S01]  /*4530*/  SEL R3, R13, R38, !P4 ;  /* 0x000000260d037207 */ /* 0x000fe20006000000 */
[C---:B------:R-:W-:Y:S03]  /*4540*/  IMAD.HI.U32 R14, R9.reuse, R4, RZ ;  /* 0x00000004090e7227 */ /* 0x040fe600078e00ff */
[----:B------:R-:W-:Y:S01]  /*4550*/  ISETP.GE.AND P0, PT, R9, R10, PT ;  /* 0x0000000a0900720c */ /* 0x000fe20003f06270 */
[C---:B------:R-:W-:Y:S01]  /*4560*/  IMAD R12, R26.reuse, R11, RZ ;  /* 0x0000000b1a0c7224 */ /* 0x040fe200078e02ff */
[-C--:B------:R-:W-:Y:S04]  /*4570*/  SHF.R.U32.HI R14, RZ, R5.reuse, R14 ;  /* 0x00000005ff0e7219 */ /* 0x080fe8000001160e */
[----:B------:R-:W-:Y:S02]  /*4580*/  ISETP.GE.OR P0, PT, R3, R12, P0 ;  /* 0x0000000c0300720c */ /* 0x000fe40000706670 */
[----:B------:R-:W-:Y:S05]  /*4590*/  SEL R15, R9, R14, !P2 ;  /* 0x0000000e090f7207 */ /* 0x000fea0005000000 */
[----:B------:R-:W-:Y:S04]  /*45a0*/  IMAD.MOV R14, RZ, RZ, -R15 ;  /* 0x000000ffff0e7224 */ /* 0x000fe800078e0a0f */
[----:B------:R-:W-:Y:S02]  /*45b0*/  IMAD R14, R26, R14, R9 ;  /* 0x0000000e1a0e7224 */ /* 0x000fe400078e0209 */
[C---:B------:R-:W-:Y:S05]  /*45c0*/  @!P0 IMAD.HI.U32 R10, R3.reuse, R4, RZ ;  /* 0x00000004030a8227 */ /* 0x040fea00078e00ff */
[----:B------:R-:W-:Y:S04]  /*45d0*/  @!P0 SHF.R.U32.HI R10, RZ, R5, R10 ;  /* 0x00000005ff0a8219 */ /* 0x000fe8000001160a */
[----:B------:R-:W-:Y:S01]  /*45e0*/  @!P0 SEL R0, R3, R10, !P2 ;  /* 0x0000000a03008207 */ /* 0x000fe20005000000 */
[----:B------:R-:W-:Y:S03]  /*45f0*/  IMAD.MOV R10, RZ, RZ, -R3 ;  /* 0x000000ffff0a7224 */ /* 0x000fe600078e0a03 */
[----:B------:R-:W-:Y:S01]  /*4600*/  @!P0 IADD3 R15, PT, PT, R15, -R0, RZ ;  /* 0x800000000f0f8210 */ /* 0x000fe20007ffe0ff */
[----:B------:R-:W-:Y:S01]  /*4610*/  @!P0 IMAD R0, R11, R14, R0 ;  /* 0x0000000e0b008224 */ /* 0x000fe200078e0200 */
[----:B------:R-:W-:Y:S01]  /*4620*/  IADD3 R11, PT, PT, -R9, RZ, RZ ;  /* 0x000000ff090b7210 */ /* 0x000fe20007ffe1ff */
[----:B------:R-:W-:Y:S02]  /*4630*/  IMAD R13, R2, R10, R13 ;  /* 0x0000000a020d7224 */ /* 0x000fe400078e020d */
[----:B------:R-:W-:Y:S02]  /*4640*/  @!P0 IMAD R9, R15, R26, R3 ;  /* 0x0000001a0f098224 */ /* 0x000fe400078e0203 */
[----:B------:R-:W-:Y:S02]  /*4650*/  @!P0 IMAD.MOV.U32 R3, RZ, RZ, R0 ;  /* 0x000000ffff038224 */ /* 0x000fe400078e0000 */
[----:B------:R-:W-:Y:S02]  /*4660*/  IMAD R8, R6, R11, R8 ;  /* 0x0000000b06087224 */ /* 0x000fe400078e0208 */
[----:B------:R-:W-:Y:S02]  /*4670*/  IMAD R13, R3, R2, R13 ;  /* 0x00000002030d7224 */ /* 0x000fe400078e020d */
[----:B------:R-:W-:Y:S02]  /*4680*/  IMAD R8, R9, R6, R8 ;  /* 0x0000000609087224 */ /* 0x000fe400078e0208 */
.L_x_87:
[----:B------:R-:W-:Y:S05]  /*4690*/  BRA.U UP1, `(.L_x_88) ;  /* 0x0000000101107547 */ /* 0x000fea000b800000 */
[----:B------:R-:W-:Y:S04]  /*46a0*/  MOV R0, UR6 ;  /* 0x0000000600007c02 */ /* 0x000fe80008000f00 */
[----:B------:R-:W-:Y:S04]  /*46b0*/  SHF.L.U32 R3, R0, 0x1f, RZ ;  /* 0x0000001f00037819 */ /* 0x000fe800000006ff */
[----:B------:R-:W2:Y:S02]  /*46c0*/  SYNCS.PHASECHK.TRANS64.TRYWAIT P0, [UR7+0x88], R3 ;  /* 0x00008803ff0075a7 */ /* 0x000ea40008001107 */
[----:B--2---:R-:W-:Y:S05]  /*46d0*/  @!P0 BRA `(.L_x_89) ;  /* 0x0000004800448947 */ /* 0x004fea0003800000 */
.L_x_88:
[----:B------:R-:W-:Y:S02]  /*46e0*/  R2UR UR42, R20 ;  /* 0x00000000142a72ca */ /* 0x000fe400000e0000 */
[----:B------:R-:W-:Y:S02]  /*46f0*/  R2UR UR43, R21 ;  /* 0x00000000152b72ca */ /* 0x000fe400000e0000 */
[----:B------:R-:W-:Y:S02]  /*4700*/  ISETP.NE.U32.AND P2, PT, RZ, UR4, PT ;  /* 0x00000004ff007c0c */ /* 0x000fe4000bf45070 */
[----:B------:R-:W-:Y:S02]  /*4710*/  SHF.L.U32 R12, R32, 0x1f, RZ ;  /* 0x0000001f200c7819 */ /* 0x000fe400000006ff */
[----:B------:R-:W-:Y:S05]  /*4720*/  ISETP.NE.AND.EX P2, PT, RZ, UR5, PT, P2 ;  /* 0x00000005ff007c0c */ /* 0x000fea000bf45320 */
[----:B------:R-:W-:Y:S02]  /*4730*/  USHF.L.U32 UR42, UR42, 0x7, URZ ;  /* 0x000000072a2a7899 */ /* 0x000fe400080006ff */
[----:B------:R-:W-:Y:S01]  /*4740*/  USHF.L.U32 UR43, UR43, 0x6, URZ ;  /* 0x000000062b2b7899 */ /* 0x000fe200080006ff */
[----:B------:R-:W-:Y:S11]  /*4750*/  BRA.U !UP4, `(.L_x_90) ;  /* 0x000000010c347547 */ /* 0x000ff6000b800000 */
[----:B------:R-:W-:Y:S01]  /*4760*/  UPLOP3.LUT UP0, UPT, UPT, UPT, UP3, 0x80, 0x8 ;  /* 0x000000000008789c */ /* 0x000fe20003f0f030 */
[----:B--2---:R-:W-:Y:S02]  /*4770*/  HFMA2 R0, -RZ, RZ, 0, 5.9604644775390625e-08 ;  /* 0x00000001ff007431 */ /* 0x004fe400000001ff */
[----:B------:R-:W-:Y:S03]  /*4780*/  IMAD.MOV.U32 R59, RZ, RZ, 0x1 ;  /* 0x00000001ff3b7424 */ /* 0x000fe600078e00ff */
[----:B------:R-:W-:Y:S05]  /*4790*/  PLOP3.LUT P0, PT, PT, PT, UP0, 0x80, 0x8 ;  /* 0x000000000008781c */ /* 0x000fea0003f0f008 */
[----:B------:R-:W2:Y:S01]  /*47a0*/  @UP0 LDCU.64 UR10, c[0x0][0x888] ;  /* 0x00011100ff0a07ac */ /* 0x000ea20008000a00 */
[----:B------:R-:W-:Y:S07]  /*47b0*/  @UP0 UIMAD UR8, UR36, UR4, URZ ;  /* 0x00000004240802a4 */ /* 0x000fee000f8e02ff */
[----:B------:R-:W-:Y:S01]  /*47c0*/  @!P0 PRMT R59, R0, 0x7610, R59 ;  /* 0x00007610003b8816 */ /* 0x000fe2000000003b */
[----:B--2---:R-:W-:Y:S03]  /*47d0*/  @UP0 UIMAD.WIDE UR10, UR8, 0x4, UR10 ;  /* 0x00000004080a08a5 */ /* 0x004fe6000f8e020a */
[----:B------:R-:W2:Y:S03]  /*47e0*/  @!UP0 LDCU UR8, c[0x0][0x880] ;  /* 0x00011000ff0887ac */ /* 0x000ea60008000800 */
[----:B------:R-:W-:Y:S01]  /*47f0*/  IMAD.U32 R10, RZ, RZ, UR10 ;  /* 0x0000000aff0a7e24 */ /* 0x000fe2000f8e00ff */
[----:B------:R-:W-:Y:S05]  /*4800*/  MOV R11, UR11 ;  /* 0x0000000b000b7c02 */ /* 0x000fea0008000f00 */
[----:B------:R4:W5:Y:S02]  /*4810*/  @P0 LDG.E R35, desc[UR46][R10.64] ;  /* 0x0000002e0a230981 */ /* 0x000964000c1e1900 */
[----:B--2-4-:R-:W-:Y:S07]  /*4820*/  @!P0 IMAD.U32 R35, RZ, RZ, UR8 ;  /* 0x00000008ff238e24 */ /* 0x014fee000f8e00ff */
.L_x_90:
[----:B-----5:R-:W-:Y:S01]  /*4830*/  @!P2 FSETP.EQ.AND P0, PT, R35, RZ, PT ;  /* 0x000000ff2300a20b */ /* 0x020fe20003f02000 */
[----:B------:R-:W-:Y:S01]  /*4840*/  @!UPT UIADD3 URZ, UPT, UPT, URZ, URZ, URZ ;  /* 0x000000fffffff290 */ /* 0x000fe2000fffe0ff */
[----:B------:R-:W-:Y:S11]  /*4850*/  @!P2 BRA `(.L_x_91) ;  /* 0x000000000014a947 */ /* 0x000ff60003800000 */
[----:B------:R-:W-:Y:S02]  /*4860*/  LOP3.LUT P2, RZ, R59, 0xff, RZ, 0xc0, !PT ;  /* 0x000000ff3bff7812 */ /* 0x000fe4000784c0ff */
[----:B------:R-:W-:Y:S04]  /*4870*/  PLOP3.LUT P0, PT, PT, PT, UP0, 0x80, 0x8 ;  /* 0x000000000008781c */ /* 0x000fe80003f0f008 */
[----:B------:R-:W-:Y:S07]  /*4880*/  PLOP3.LUT P0, PT, P0, PT, PT, 0x8, 0x80 ;  /* 0x000000000080781c */ /* 0x000fee000070e170 */
[----:B------:R-:W-:Y:S11]  /*4890*/  @P2 FSETP.EQ.AND P0, PT, R35, RZ, PT ;  /* 0x000000ff2300220b */ /* 0x000ff60003f02000 */
[----:B------:R-:W-:Y:S02]  /*48a0*/  @!UPT UIADD3 URZ, UPT, UPT, URZ, URZ, URZ ;  /* 0x000000fffffff290 */ /* 0x000fe4000fffe0ff */
.L_x_91:
[----:B------:R-:W4:Y:S01]  /*48b0*/  SYNCS.PHASECHK.TRANS64.TRYWAIT P2, [UR7+0x60], R12 ;  /* 0x0000600cff0075a7 */ /* 0x000f220008041107 */
[----:B------:R-:W-:Y:S04]  /*48c0*/  ELECT P4, URZ, PT ;  /* 0x0000000000ff782f */ /* 0x000fe80003880000 */
[----:B------:R-:W-:Y:S11]  /*48d0*/  PLOP3.LUT P4, PT, P0, P4, PT, 0xf2, 0x2f ;  /* 0x00000000002f781c */ /* 0x000ff60000789e72 */
[----:B------:R-:W-:Y:S02]  /*48e0*/  @!UPT UIADD3 URZ, UPT, UPT, URZ, URZ, URZ ;  /* 0x000000fffffff290 */ /* 0x000fe4000fffe0ff */
[----:B-1----:R-:W-:Y:S05]  /*48f0*/  @!P4 IADD3 R9, P0, PT, R36, 0x580, RZ ;  /* 0x000005802409c810 */ /* 0x002fea0007f1e0ff */
[----:B--2---:R-:W-:Y:S01]  /*4900*/  @!P4 IMAD.X R0, RZ, RZ, R37, P0 ;  /* 0x000000ffff00c224 */ /* 0x004fe200000e0625 */
[----:B----4-:R-:W-:Y:S07]  /*4910*/  @!P2 BRA `(.L_x_92) ;  /* 0x0000004400cca947 */ /* 0x010fee0003800000 */
.L_x_182:
[----:B------:R-:W-:Y:S01]  /*4920*/  @!P4 R2UR UR9, R9 ;  /* 0x000000000909c2ca */ /* 0x000fe200000e0000 */
[----:B------:R-:W-:Y:S01]  /*4930*/  VOTEU.ALL UP1, P4 ;  /* 0x0000000000ff7886 */ /* 0x000fe20002020000 */
[----:B------:R-:W-:Y:S01]  /*4940*/  @!P4 R2UR UR8, R0 ;  /* 0x000000000008c2ca */ /* 0x000fe200000e0000 */
[----:B------:R-:W-:Y:S01]  /*4950*/  VOTEU.ALL UP2, P4 ;  /* 0x0000000000ff7886 */ /* 0x000fe20002040000 */
[----:B------:R-:W-:Y:S01]  /*4960*/  UMOV UR16, 0x0 ;  /* 0x0000000000107882 */ /* 0x000fe20000000000 */
[----:B------:R-:W-:Y:S01]  /*4970*/  UMOV UR17, 0x10000000 ;  /* 0x1000000000117882 */ /* 0x000fe20000000000 */
[----:B------:R-:W-:Y:S01]  /*4980*/  @!UP1 UIADD3 UR40, UPT, UPT, UR7, 0x200, URZ ;  /* 0x0000020007289890 */ /* 0x000fe2000fffe0ff */
[----:B------:R-:W-:Y:S01]  /*4990*/  @!P4 IMAD.MOV.U32 R0, RZ, RZ, 0x1000 ;  /* 0x00001000ff00c424 */ /* 0x000fe200078e00ff */
[----:B------:R-:W-:Y:S01]  /*49a0*/  UMOV UR44, UR36 ;  /* 0x00000024002c7c82 */ /* 0x000fe20008000000 */
[----:B------:R-:W-:Y:S01]  /*49b0*/  @!UP1 UIADD3 UR10, UPT, UPT, UR42, 0x40, URZ ;  /* 0x000000402a0a9890 */ /* 0x000fe2000fffe0ff */
[----:B------:R-:W-:Y:S01]  /*49c0*/  @!P4 IADD3 R9, P0, PT, R36, 0x580, RZ ;  /* 0x000005802409c810 */ /* 0x000fe20007f1e0ff */
[----:B------:R-:W-:Y:S01]  /*49d0*/  UMOV UR11, UR43 ;  /* 0x0000002b000b7c82 */ /* 0x000fe20008000000 */
[----:B------:R-:W-:Y:S01]  /*49e0*/  UMOV UR12, UR36 ;  /* 0x00000024000c7c82 */ /* 0x000fe20008000000 */
[----:B------:R-:W-:Y:S01]  /*49f0*/  IMAD.U32 R10, RZ, RZ, UR9 ;  /* 0x00000009ff0a7e24 */ /* 0x000fe2000f8e00ff */
[----:B------:R-:W-:Y:S01]  /*4a00*/  UMOV UR9, UR41 ;  /* 0x0000002900097c82 */ /* 0x000fe20008000000 */
[----:B------:R-:W-:Y:S01]  /*4a10*/  IMAD.U32 R11, RZ, RZ, UR8 ;  /* 0x00000008ff0b7e24 */ /* 0x000fe2000f8e00ff */
[----:B------:R-:W-:Y:S02]  /*4a20*/  @!UP1 UIADD3 UR8, UPT, UPT, UR7, 0xa00, URZ ;  /* 0x00000a0007089890 */ /* 0x000fe4000fffe0ff */
[----:B------:R-:W-:Y:S01]  /*4a30*/  @!P4 R2UR UR18, R10 ;  /* 0x000000000a12c2ca */ /* 0x000fe200000e0000 */
[----:B------:R-:W-:Y:S01]  /*4a40*/  VOTEU.ALL UP1, P4 ;  /* 0x0000000000ff7886 */ /* 0x000fe20002020000 */
[----:B------:R-:W-:Y:S01]  /*4a50*/  @!P4 R2UR UR19, R11 ;  /* 0x000000000b13c2ca */ /* 0x000fe200000e0000 */
[----:B------:R-:W-:Y:S11]  /*4a60*/  UPRMT UR14, UR37, 0x654, UR41 ;  /* 0x00000654250e7896 */ /* 0x000ff60008000029 */
[----:B------:R-:W-:Y:S01]  /*4a70*/  @!UPT UIADD3 URZ, UPT, UPT, URZ, URZ, URZ ;  /* 0x000000fffffff290 */ /* 0x000fe2000fffe0ff */
[----:B------:R2:W-:Y:S01]  /*4a80*/  @!UP2 UTMALDG.3D [UR40], [UR18], desc[UR16] ;  /* 0x000010281200a5b4 */ /* 0x0005e20008011000 */
[----:B------:R2:W-:Y:S01]  /*4a90*/  @!UP1 UTMALDG.3D [UR8], [UR18], desc[UR16] ;  /* 0x00001008120095b4 */ /* 0x0005e20008011000 */
[----:B------:R4:W-:Y:S01]  /*4aa0*/  @!P4 SYNCS.ARRIVE.TRANS64.RED.A0TR RZ, [UR7+0x40], R0 ;  /* 0x00004000ffffc9a7 */ /* 0x0009e20008300407 */
[----:B------:R-:W-:Y:S01]  /*4ab0*/  SYNCS.ARRIVE.TRANS64.RED.A1T0 RZ, [UR14], RZ ;  /* 0x000000ffffff79a7 */ /* 0x000fe2000810040e */
[----:B----4-:R-:W-:Y:S01]  /*4ac0*/  @!P4 IMAD.X R0, RZ, RZ, R37, P0 ;  /* 0x000000ffff00c224 */ /* 0x010fe200000e0625 */
[----:B------:R-:W4:Y:S02]  /*4ad0*/  SYNCS.PHASECHK.TRANS64.TRYWAIT P2, [UR7+0x68], R12 ;  /* 0x0000680cff0075a7 */ /* 0x000f240008041107 */
[----:B--2-4-:R-:W-:Y:S05]  /*4ae0*/  @!P2 BRA `(.L_x_93) ;  /* 0x000000440070a947 */ /* 0x014fea0003800000 */
.L_x_184:
        /* <DEDUP_REMOVED lines=8> */
[----:B------:R-:W-:Y:S01]  /*4b70*/  @!UP1 UIADD3 UR32, UPT, UPT, UR7, 0x1200, URZ ;  /* 0x0000120007209890 */ /* 0x000fe2000fffe0ff */
[----:B------:R-:W-:Y:S01]  /*4b80*/  @!P4 IADD3 R21, P0, PT, R36, 0x580, RZ ;  /* 0x000005802415c810 */ /* 0x000fe20007f1e0ff */
[----:B------:R-:W-:Y:S01]  /*4b90*/  UMOV UR35, UR43 ;  /* 0x0000002b00237c82 */ /* 0x000fe20008000000 */
[----:B------:R-:W-:Y:S02]  /*4ba0*/  @!UP1 UIADD3 UR10, UPT, UPT, UR42, 0x50, URZ ;  /* 0x000000502a0a9890 */ /* 0x000fe4000fffe0ff */
[----:B------:R-:W-:Y:S01]  /*4bb0*/  IMAD.U32 R10, RZ, RZ, UR9 ;  /* 0x00000009ff0a7e24 */ /* 0x000fe2000f8e00ff */
[----:B------:R-:W-:Y:S01]  /*4bc0*/  UMOV UR9, UR33 ;  /* 0x0000002100097c82 */ /* 0x000fe20008000000 */
[----:B------:R-:W-:Y:S01]  /*4bd0*/  IMAD.U32 R11, RZ, RZ, UR8 ;  /* 0x00000008ff0b7e24 */ /* 0x000fe2000f8e00ff */
[----:B------:R-:W-:Y:S01]  /*4be0*/  @!UP1 UIADD3 UR8, UPT, UPT, UR7, 0x1a00, URZ ;  /* 0x00001a0007089890 */ /* 0x000fe2000fffe0ff */
[----:B------:R-:W-:Y:S01]  /*4bf0*/  @!P4 IMAD.X R20, RZ, RZ, R37, P0 ;  /* 0x000000ffff14c224 */ /* 0x000fe200000e0625 */
[----:B------:R-:W-:Y:S01]  /*4c00*/  @!P4 R2UR UR18, R10 ;  /* 0x000000000a12c2ca */ /* 0x000fe200000e0000 */
[----:B------:R-:W-:Y:S01]  /*4c10*/  VOTEU.ALL UP1, P4 ;  /* 0x0000000000ff7886 */ /* 0x000fe20002020000 */
[----:B------:R-:W-:Y:S01]  /*4c20*/  @!P4 R2UR UR19, R11 ;  /* 0x000000000b13c2ca */ /* 0x000fe200000e0000 */
[----:B------:R-:W-:Y:S01]  /*4c30*/  UMOV UR11, UR43 ;  /* 0x0000002b000b7c82 */ /* 0x000fe20008000000 */
[----:B------:R-:W-:Y:S01]  /*4c40*/  UMOV UR12, UR36 ;  /* 0x00000024000c7c82 */ /* 0x000fe20008000000 */
[----:B------:R-:W-:Y:S10]  /*4c50*/  UPRMT UR14, UR37, 0x654, UR33 ;  /* 0x00000654250e7896 */ /* 0x000ff40008000021 */
[----:B------:R2:W-:Y:S01]  /*4c60*/  @!UP2 UTMALDG.3D [UR32], [UR18], desc[UR16] ;  /* 0x000010201200a5b4 */ /* 0x0005e20008011000 */
[----:B------:R2:W-:Y:S01]  /*4c70*/  @!UP1 UTMALDG.3D [UR8], [UR18], desc[UR16] ;  /* 0x00001008120095b4 */ /* 0x0005e20008011000 */
[----:B------:R2:W-:Y:S01]  /*4c80*/  @!P4 SYNCS.ARRIVE.TRANS64.RED.A0TR RZ, [UR7+0x48], R0 ;  /* 0x00004800ffffc9a7 */ /* 0x0005e20008300407 */
[----:B------:R-:W-:Y:S01]  /*4c90*/  SYNCS.ARRIVE.TRANS64.RED.A1T0 RZ, [UR14], RZ ;  /* 0x000000ffffff79a7 */ /* 0x000fe2000810040e */
[----:B------:R-:W4:Y:S02]  /*4ca0*/  SYNCS.PHASECHK.TRANS64.TRYWAIT P2, [UR7+0x70], R12 ;  /* 0x0000700cff0075a7 */ /* 0x000f240008041107 */
[----:B--2-4-:R-:W-:Y:S05]  /*4cb0*/  @!P2 BRA `(.L_x_94) ;  /* 0x000000440014a947 */ /* 0x014fea0003800000 */
.L_x_186:
[----:B------:R-:W2:Y:S01]  /*4cc0*/  LDC.64 R14, c[0x0][0xb10] ;  /* 0x0002c400ff0e7b82 */ /* 0x000ea20000000a00 */
[----:B------:R-:W-:Y:S01]  /*4cd0*/  @!P4 R2UR UR9, R21 ;  /* 0x000000001509c2ca */ /* 0x000fe200000e0000 */
[----:B------:R-:W-:Y:S01]  /*4ce0*/  VOTEU.ALL UP1, P4 ;  /* 0x0000000000ff7886 */ /* 0x000fe20002020000 */
[----:B------:R-:W-:Y:S01]  /*4cf0*/  @!P4 R2UR UR8, R20 ;  /* 0x000000001408c2ca */ /* 0x000fe200000e0000 */
[----:B------:R-:W-:Y:S01]  /*4d00*/  VOTEU.ALL UP2, P4 ;  /* 0x0000000000ff7886 */ /* 0x000fe20002040000 */
[----:B------:R-:W-:Y:S03]  /*4d10*/  UMOV UR16, 0x0 ;  /* 0x0000000000107882 */ /* 0x000fe60000000000 */
[----:B------:R-:W4:Y:S01]  /*4d20*/  LDC.64 R10, c[0x0][0xb18] ;  /* 0x0002c600ff0a7b82 */ /* 0x000f220000000a00 */
[----:B------:R-:W-:Y:S01]  /*4d30*/  @!UP1 UIADD3 UR26, UPT, UPT, UR42, 0x20, URZ ;  /* 0x000000202a1a9890 */ /* 0x000fe2000fffe0ff */
[----:B------:R-:W-:Y:S01]  /*4d40*/  @P3 SHF.R.U32.HI R24, RZ, 0x10, R29 ;  /* 0x00000010ff183819 */ /* 0x000fe2000001161d */
[----:B------:R-:W-:Y:S01]  /*4d50*/  @!UP1 UIADD3 UR24, UPT, UPT, UR7, 0x2200, URZ ;  /* 0x0000220007189890 */ /* 0x000fe2000fffe0ff */
[----:B------:R-:W-:Y:S01]  /*4d60*/  VIADD R27, R27, 0x1 ;  /* 0x000000011b1b7836 */ /* 0x000fe20000000000 */
[----:B------:R-:W-:Y:S03]  /*4d70*/  UMOV UR17, 0x10000000 ;  /* 0x1000000000117882 */ /* 0x000fe60000000000 */
[----:B------:R-:W5:Y:S01]  /*4d80*/  @!P1 LDC R0, c[0x0][0xb20] ;  /* 0x0002c800ff009b82 */ /* 0x000f620000000800 */
[----:B------:R-:W-:Y:S01]  /*4d90*/  UMOV UR27, UR43 ;  /* 0x0000002b001b7c82 */ /* 0x000fe20008000000 */
[----:B------:R-:W-:Y:S01]  /*4da0*/  IMAD.U32 R20, RZ, RZ, UR9 ;  /* 0x00000009ff147e24 */ /* 0x000fe2000f8e00ff */
[----:B------:R-:W-:Y:S05]  /*4db0*/  UMOV UR28, UR36 ;  /* 0x00000024001c7c82 */ /* 0x000fea0008000000 */
[----:B-1----:R-:W1:Y:S01]  /*4dc0*/  @!P1 LDC R3, c[0x0][0xb0c] ;  /* 0x0002c300ff039b82 */ /* 0x002e620000000800 */
[----:B------:R-:W-:Y:S01]  /*4dd0*/  IMAD.U32 R21, RZ, RZ, UR8 ;  /* 0x00000008ff157e24 */ /* 0x000fe2000f8e00ff */
[----:B------:R-:W-:Y:S01]  /*4de0*/  @!UP1 UIADD3 UR10, UPT, UPT, UR42, 0x60, URZ ;  /* 0x000000602a0a9890 */ /* 0x000fe2000fffe0ff */
[----:B------:R-:W-:Y:S01]  /*4df0*/  @!P4 R2UR UR18, R20 ;  /* 0x000000001412c2ca */ /* 0x000fe200000e0000 */
[----:B------:R-:W-:Y:S01]  /*4e00*/  @!UP1 UIADD3 UR8, UPT, UPT, UR7, 0x2a00, URZ ;  /* 0x00002a0007089890 */ /* 0x000fe2000fffe0ff */
[----:B------:R-:W-:Y:S01]  /*4e10*/  @!P4 IMAD.MOV.U32 R20, RZ, RZ, 0x1000 ;  /* 0x00001000ff14c424 */ /* 0x000fe200078e00ff */
[----:B------:R-:W-:Y:S01]  /*4e20*/  @!P4 R2UR UR19, R21 ;  /* 0x000000001513c2ca */ /* 0x000fe200000e0000 */
[----:B------:R-:W-:Y:S01]  /*4e30*/  VOTEU.ALL UP1, P4 ;  /* 0x0000000000ff7886 */ /* 0x000fe20002020000 */
[----:B------:R-:W-:Y:S01]  /*4e40*/  UMOV UR9, UR25 ;  /* 0x0000001900097c82 */ /* 0x000fe20008000000 */
[----:B------:R-:W-:Y:S01]  /*4e50*/  UMOV UR11, UR43 ;  /* 0x0000002b000b7c82 */ /* 0x000fe20008000000 */
[----:B------:R-:W-:Y:S01]  /*4e60*/  UMOV UR12, UR36 ;  /* 0x00000024000c7c82 */ /* 0x000fe20008000000 */
[----:B------:R-:W-:Y:S08]  /*4e70*/  UPRMT UR14, UR37, 0x654, UR25 ;  /* 0x00000654250e7896 */ /* 0x000ff00008000019 */
[----:B------:R1:W-:Y:S02]  /*4e80*/  @!UP2 UTMALDG.3D [UR24], [UR18], desc[UR16] ;  /* 0x000010181200a5b4 */ /* 0x0003e40008011000 */
[----:B-1----:R-:W-:Y:S01]  /*4e90*/  @!P1 ISETP.NE.AND P2, PT, R3, 0x1, PT ;  /* 0x000000010300980c */ /* 0x002fe20003f45270 */
[C---:B--2---:R-:W-:Y:S01]  /*4ea0*/  @!P1 IMAD.HI.U32 R14, R13.reuse, R14, RZ ;  /* 0x0000000e0d0e9227 */ /* 0x044fe200078e00ff */
[----:B----4-:R-:W-:Y:S01]  /*4eb0*/  @!P1 ISETP.NE.AND P0, PT, R10, 0x1, PT ;  /* 0x000000010a00980c */ /* 0x010fe20003f05270 */
[----:B------:R1:W-:Y:S01]  /*4ec0*/  @!UP1 UTMALDG.3D [UR8], [UR18], desc[UR16] ;  /* 0x00001008120095b4 */ /* 0x0003e20008011000 */
[----:B------:R1:W-:Y:S01]  /*4ed0*/  @!P4 SYNCS.ARRIVE.TRANS64.RED.A0TR RZ, [UR7+0x50], R20 ;  /* 0x00005014ffffc9a7 */ /* 0x0003e20008300407 */
[C---:B------:R-:W-:Y:S01]  /*4ee0*/  @!P1 IMAD.HI.U32 R11, R8.reuse, R11, RZ ;  /* 0x0000000b080b9227 */ /* 0x040fe200078e00ff */
[----:B------:R-:W-:Y:S04]  /*4ef0*/  @!P1 SHF.R.U32.HI R14, RZ, R15, R14 ;  /* 0x0000000fff0e9219 */ /* 0x000fe8000001160e */
[----:B-----5:R-:W-:Y:S02]  /*4f00*/  @!P1 SHF.R.U32.HI R9, RZ, R0, R11 ;  /* 0x00000000ff099219 */ /* 0x020fe4000001160b */
[----:B------:R-:W-:Y:S02]  /*4f10*/  @!P1 SEL R14, R13, R14, !P2 ;  /* 0x0000000e0d0e9207 */ /* 0x000fe40005000000 */
[----:B------:R-:W-:Y:S05]  /*4f20*/  @!P1 SEL R9, R8, R9, !P0 ;  /* 0x0000000908099207 */ /* 0x000fea0004000000 */
[----:B------:R-:W-:Y:S01]  /*4f30*/  @!P1 IMAD.IADD R0, R9, 0x1, -R14 ;  /* 0x0000000109009824 */ /* 0x000fe200078e0a0e */
[----:B------:R-:W-:Y:S01]  /*4f40*/  SYNCS.ARRIVE.TRANS64.RED.A1T0 RZ, [UR14], RZ ;  /* 0x000000ffffff79a7 */ /* 0x000fe2000810040e */
[----:B------:R-:W-:Y:S02]  /*4f50*/  @!P1 IMAD.IADD R9, R14, 0x1, -R9 ;  /* 0x000000010e099824 */ /* 0x000fe400078e0a09 */
[----:B------:R-:W-:Y:S02]  /*4f60*/  @!P1 IMAD R13, R0, R3, R13 ;  /* 0x00000003000d9224 */ /* 0x000fe400078e020d */
[----:B------:R-:W-:Y:S01]  /*4f70*/  @!P1 IMAD R8, R9, R10, R8 ;  /* 0x0000000a09089224 */ /* 0x000fe200078e0208 */
[----:B------:R-:W2:Y:S02]  /*4f80*/  SYNCS.PHASECHK.TRANS64.TRYWAIT P5, [UR7+0x78], R12 ;  /* 0x0000780cff0075a7 */ /* 0x000ea400080a1107 */
[----:B-12---:R-:W-:Y:S05]  /*4f90*/  @!P5 BRA `(.L_x_95) ;  /* 0x000000400074d947 */ /* 0x006fea0003800000 */
.L_x_188:
[----:B-1----:R-:W-:Y:S01]  /*4fa0*/  @!P4 IADD3 R3, P0, PT, R36, 0x580, RZ ;  /* 0x000005802403c810 */ /* 0x002fe20007f1e0ff */
[----:B------:R-:W-:Y:S01]  /*4fb0*/  VOTEU.ALL UP1, P4 ;  /* 0x0000000000ff7886 */ /* 0x000fe20002020000 */
[----:B------:R-:W-:Y:S01]  /*4fc0*/  VOTEU.ALL UP2, P4 ;  /* 0x0000000000ff7886 */ /* 0x000fe20002040000 */
[----:B------:R-:W-:Y:S01]  /*4fd0*/  UMOV UR14, 0x0 ;  /* 0x00000000000e7882 */ /* 0x000fe20000000000 */
[----:B------:R-:W-:Y:S01]  /*4fe0*/  @!P4 R2UR UR9, R3 ;  /* 0x000000000309c2ca */ /* 0x000fe200000e0000 */
[----:B------:R-:W-:Y:S01]  /*4ff0*/  @!P4 IMAD.X R0, RZ, RZ, R37, P0 ;  /* 0x000000ffff00c224 */ /* 0x000fe200000e0625 */
[----:B------:R-:W-:Y:S01]  /*5000*/  @!UP1 UIADD3 UR17, UPT, UPT, UR7, 0x58, URZ ;  /* 0x0000005807119890 */ /* 0x000fe2000fffe0ff */
[----:B------:R-:W-:Y:S01]  /*5010*/  ISETP.NE.AND P0, PT, R27, 0x2, PT ;  /* 0x000000021b00780c */ /* 0x000fe20003f05270 */
[----:B------:R-:W-:Y:S01]  /*5020*/  @!UP1 UIADD3 UR18, UPT, UPT, UR42, 0x30, URZ ;  /* 0x000000302a129890 */ /* 0x000fe2000fffe0ff */
[----:B------:R-:W-:Y:S01]  /*5030*/  LOP3.LUT R32, R32, 0x1, RZ, 0x3c, !PT ;  /* 0x0000000120207812 */ /* 0x000fe200078e3cff */
[----:B------:R-:W-:Y:S01]  /*5040*/  @!UP1 UIADD3 UR16, UPT, UPT, UR7, 0x3200, URZ ;  /* 0x0000320007109890 */ /* 0x000fe2000fffe0ff */
[----:B------:R-:W-:Y:S01]  /*5050*/  @!P4 R2UR UR8, R0 ;  /* 0x000000000008c2ca */ /* 0x000fe200000e0000 */
[----:B------:R-:W-:Y:S01]  /*5060*/  UMOV UR15, 0x10000000 ;  /* 0x10000000000f7882 */ /* 0x000fe20000000000 */
[----:B------:R-:W-:Y:S01]  /*5070*/  UMOV UR19, UR43 ;  /* 0x0000002b00137c82 */ /* 0x000fe20008000000 */
[----:B------:R-:W-:Y:S01]  /*5080*/  UMOV UR20, UR36 ;  /* 0x0000002400147c82 */ /* 0x000fe20008000000 */
[----:B------:R-:W-:Y:S01]  /*5090*/  @!UP1 UIADD3 UR10, UPT, UPT, UR42, 0x70, URZ ;  /* 0x000000702a0a9890 */ /* 0x000fe2000fffe0ff */
[----:B------:R-:W-:Y:S01]  /*50a0*/  SEL R0, RZ, 0x1, P0 ;  /* 0x00000001ff007807 */ /* 0x000fe20000000000 */
[----:B------:R-:W-:Y:S01]  /*50b0*/  IMAD.U32 R10, RZ, RZ, UR9 ;  /* 0x00000009ff0a7e24 */ /* 0x000fe2000f8e00ff */
[----:B------:R-:W-:Y:S01]  /*50c0*/  UMOV UR11, UR43 ;  /* 0x0000002b000b7c82 */ /* 0x000fe20008000000 */
[----:B------:R-:W-:Y:S01]  /*50d0*/  UMOV UR12, UR36 ;  /* 0x00000024000c7c82 */ /* 0x000fe20008000000 */
[----:B------:R-:W-:Y:S01]  /*50e0*/  UMOV UR9, UR17 ;  /* 0x0000001100097c82 */ /* 0x000fe20008000000 */
[----:B------:R-:W-:Y:S01]  /*50f0*/  @P3 R2UR UR36, R24 ;  /* 0x00000000182432ca */ /* 0x000fe200000e0000 */
[----:B------:R-:W-:Y:S01]  /*5100*/  IMAD.IADD R20, R8, 0x1, R58 ;  /* 0x0000000108147824 */ /* 0x000fe200078e023a */
[----:B------:R-:W-:Y:S01]  /*5110*/  @!P4 R2UR UR22, R10 ;  /* 0x000000000a16c2ca */ /* 0x000fe200000e0000 */
[----:B------:R-:W-:Y:S01]  /*5120*/  IMAD.U32 R11, RZ, RZ, UR8 ;  /* 0x00000008ff0b7e24 */ /* 0x000fe2000f8e00ff */
[----:B------:R-:W-:Y:S01]  /*5130*/  @!UP1 UIADD3 UR8, UPT, UPT, UR7, 0x3a00, URZ ;  /* 0x00003a0007089890 */ /* 0x000fe2000fffe0ff */
[----:B------:R-:W-:Y:S01]  /*5140*/  LOP3.LUT R25, R25, R0, RZ, 0x3c, !PT ;  /* 0x0000000019197212 */ /* 0x000fe200078e3cff */
[----:B------:R-:W-:Y:S01]  /*5150*/  VOTEU.ALL UP1, P4 ;  /* 0x0000000000ff7886 */ /* 0x000fe20002020000 */
[----:B------:R-:W-:Y:S01]  /*5160*/  IMAD.IADD R21, R13, 0x1, R60 ;  /* 0x000000010d157824 */ /* 0x000fe200078e023c */
[----:B------:R-:W-:Y:S02]  /*5170*/  @!P4 R2UR UR23, R11 ;  /* 0x000000000b17c2ca */ /* 0x000fe400000e0000 */
[----:B------:R-:W-:Y:S11]  /*5180*/  SEL R27, R27, RZ, P0 ;  /* 0x000000ff1b1b7207 */ /* 0x000ff60000000000 */
[----:B------:R2:W-:Y:S01]  /*5190*/  @!UP2 UTMALDG.3D [UR16], [UR22], desc[UR14] ;  /* 0x00000e101600a5b4 */ /* 0x0005e20008011000 */
[----:B------:R2:W-:Y:S01]  /*51a0*/  @!UP1 UTMALDG.3D [UR8], [UR22], desc[UR14] ;  /* 0x00000e08160095b4 */ /* 0x0005e20008011000 */
[----:B------:R2:W-:Y:S01]  /*51b0*/  @!P4 SYNCS.ARRIVE.TRANS64.RED.A0TR RZ, [UR7+0x58], R23 ;  /* 0x00005817ffffc9a7 */ /* 0x0005e20008300407 */
[----:B------:R-:W-:Y:S01]  /*51c0*/  UPLOP3.LUT UP1, UPT, UPT, UPT, UPT, 0x80, 0x8 ;  /* 0x000000000008789c */ /* 0x000fe20003f2f070 */
[----:B------:R-:W-:Y:S01]  /*51d0*/  SYNCS.ARRIVE.TRANS64.RED.A1T0 RZ, [UR13], RZ ;  /* 0x000000ffffff79a7 */ /* 0x000fe2000810040d */
[----:B------:R-:W-:Y:S09]  /*51e0*/  @P3 BRA `(.L_x_96) ;  /* 0xfffffff000303947 */ /* 0x000ff2000383ffff */
[----:B------:R-:W-:-:S04]  /*51f0*/  SHF.L.U32 R3, R32, 0x1f, RZ ;  /* 0x0000001f20037819 */ /* 0x000fc800000006ff */
[----:B------:R-:W1:Y:S02]  /*5200*/  SYNCS.PHASECHK.TRANS64.TRYWAIT P0, [UR7+0x60], R3 ;  /* 0x00006003ff0075a7 */ /* 0x000e640008001107 */
[----:B-1----:R-:W-:Y:S05]  /*5210*/  @!P0 BRA `(.L_x_97) ;  /* 0x0000003c00ec8947 */ /* 0x002fea0003800000 */
.L_x_190:
[----:B------:R-:W4:Y:S02]  /*5220*/  SYNCS.PHASECHK.TRANS64.TRYWAIT P0, [UR7+0x68], R3 ;  /* 0x00006803ff0075a7 */ /* 0x000f240008001107 */
[----:B----4-:R-:W-:Y:S05]  /*5230*/  @!P0 BRA `(.L_x_98) ;  /* 0x0000003c00fc8947 */ /* 0x010fea0003800000 */
.L_x_192:
[----:B------:R-:W4:Y:S02]  /*5240*/  SYNCS.PHASECHK.TRANS64.TRYWAIT P0, [UR7+0x70], R3 ;  /* 0x00007003ff0075a7 */ /* 0x000f240008001107 */
[----:B----4-:R-:W-:Y:S05]  /*5250*/  @!P0 BRA `(.L_x_99) ;  /* 0x00000040000c8947 */ /* 0x010fea0003800000 */
.L_x_194:
[----:B-1----:R-:W-:-:S07]  /*5260*/  MOV R0, UR7 ;  /* 0x0000000700007c02 */ /* 0x002fce0008000f00 */
.L_x_100:
[----:B-1----:R-:W-:-:S04]  /*5270*/  SHF.L.U32 R3, R32, 0x1f, RZ ;  /* 0x0000001f20037819 */ /* 0x002fc800000006ff */
[----:B------:R1:W4:Y:S03]  /*5280*/  SYNCS.PHASECHK.TRANS64.TRYWAIT P0, [R0+URZ+0x78], R3 ;  /* 0x00007803000075a7 */ /* 0x00032600080011ff */
[----:B----4-:R-:W-:Y:S05]  /*5290*/  @!P0 NANOSLEEP.SYNCS 0x989680 ;  /* 0x009896800000895d */ /* 0x010fea0003900000 */
[----:B------:R-:W4:Y:S02]  /*52a0*/  @!P0 SYNCS.PHASECHK.TRANS64 P0, [R0+URZ+0x78], R3 ;  /* 0x00007803000085a7 */ /* 0x000f2400080010ff */
[----:B--2-4-:R-:W-:Y:S05]  /*52b0*/  @P0 EXIT ;  /* 0x000000000000094d */ /* 0x014fea0003800000 */
[----:B------:R-:W-:Y:S05]  /*52c0*/  BRA `(.L_x_100) ;  /* 0xfffffffc00e87947 */ /* 0x000fea000383ffff */
.L_x_85:
[----:B------:R-:W-:-:S06]  /*52d0*/  UISETP.GE.AND UP1, UPT, UR10, 0x4, UPT ;  /* 0x000000040a00788c */ /* 0x000fcc000bf26270 */
[----:B------:R-:W-:-:S13]  /*52e0*/  PLOP3.LUT P0, PT, PT, PT, UP1, 0x80, 0x8 ;  /* 0x000000000008781c */ /* 0x000fda0003f0f018 */
[----:B------:R-:W-:Y:S05]  /*52f0*/  @!P0 EXIT ;  /* 0x000000000000894d */ /* 0x000fea0003800000 */
[----:B------:R-:W-:Y:S01]  /*5300*/  BAR.SYNC.DEFER_BLOCKING 0x6, 0xa0 ;  /* 0x0182800000007b1d */ /* 0x000fe20000010000 */
[----:B------:R-:W-:Y:S02]  /*5310*/  IMAD.SHL.U32 R4, R66, 0x200000, RZ ;  /* 0x0020000042047824 */ /* 0x000fe400078e00ff */
[----:B------:R-:W-:Y:S02]  /*5320*/  HFMA2 R71, -RZ, RZ, 0, 5.9604644775390625e-08 ;  /* 0x00000001ff477431 */ /* 0x000fe400000001ff */
[C---:B------:R-:W-:Y:S01]  /*5330*/  IMAD.SHL.U32 R65, R72.reuse, 0x10, RZ ;  /* 0x0000001048417824 */ /* 0x040fe200078e00ff */
[----:B------:R-:W-:Y:S01]  /*5340*/  MOV R69, RZ ;  /* 0x000000ff00457202 */ /* 0x000fe20000000f00 */
[----:B------:R-:W-:Y:S01]  /*5350*/  IMAD.U32 R33, R72, 0x10000, RZ ;  /* 0x0001000048217824 */ /* 0x000fe200078e00ff */
[----:B------:R-:W-:Y:S01]  /*5360*/  UMOV UR48, 0x400 ;  /* 0x0000040000307882 */ /* 0x000fe20000000000 */
[----:B------:R-:W1:Y:S01]  /*5370*/  LDC R63, c[0x0][0x370] ;  /* 0x0000dc00ff3f7b82 */ /* 0x000e620000000800 */
[----:B------:R-:W-:Y:S01]  /*5380*/  ULEA UR48, UR37, UR48, 0x18 ;  /* 0x0000003025307291 */ /* 0x000fe2000f8ec0ff */
[----:B------:R-:W-:Y:S01]  /*5390*/  LOP3.LUT R4, R4, 0x200000, RZ, 0xc0, !PT ;  /* 0x0020000004047812 */ /* 0x000fe200078ec0ff */
[----:B------:R-:W-:Y:S01]  /*53a0*/  IMAD.SHL.U32 R64, R72, 0x2, RZ ;  /* 0x0000000248407824 */ /* 0x000fe200078e00ff */
[C---:B------:R-:W-:Y:S01]  /*53b0*/  LOP3.LUT R5, R65.reuse, 0x40, RZ, 0xc0, !PT ;  /* 0x0000004041057812 */ /* 0x040fe200078ec0ff */
[----:B------:R-:W-:Y:S01]  /*53c0*/  IMAD.SHL.U32 R3, R66, 0x200, RZ ;  /* 0x0000020042037824 */ /* 0x000fe200078e00ff */
[----:B------:R-:W-:Y:S01]  /*53d0*/  LOP3.LUT R2, R65, 0x5b0, RZ, 0xc0, !PT ;  /* 0x000005b041027812 */ /* 0x000fe200078ec0ff */
[----:B------:R-:W-:Y:S01]  /*53e0*/  UIADD3 UR4, UPT, UPT, UR48, 0x200, URZ ;  /* 0x0000020030047890 */ /* 0x000fe2000fffe0ff */
[----:B------:R-:W2:Y:S01]  /*53f0*/  LDC R28, c[0x0][0xb0c] ;  /* 0x0002c300ff1c7b82 */ /* 0x000ea20000000800 */
[----:B------:R-:W-:Y:S01]  /*5400*/  LOP3.LUT R33, R4, 0x400000, R33, 0xf8, !PT ;  /* 0x0040000004217812 */ /* 0x000fe200078ef821 */
[----:B------:R-:W-:Y:S01]  /*5410*/  IMAD.MOV.U32 R30, RZ, RZ, RZ ;  /* 0x000000ffff1e7224 */ /* 0x000fe200078e00ff */
[----:B------:R-:W-:Y:S01]  /*5420*/  LOP3.LUT R64, R5, 0x8, R64, 0xf8, !PT ;  /* 0x0000000805407812 */ /* 0x000fe200078ef840 */
[----:B------:R-:W-:Y:S01]  /*5430*/  IMAD.MOV.U32 R70, RZ, RZ, RZ ;  /* 0x000000ffff467224 */ /* 0x000fe200078e00ff */
[----:B------:R-:W-:Y:S01]  /*5440*/  LOP3.LUT R3, R2, 0x200, R3, 0xf8, !PT ;  /* 0x0000020002037812 */ /* 0x000fe200078ef803 */
[----:B------:R-:W-:Y:S01]  /*5450*/  IMAD.MOV.U32 R76, RZ, RZ, RZ ;  /* 0x000000ffff4c7224 */ /* 0x000fe200078e00ff */
[----:B------:R-:W-:Y:S01]  /*5460*/  LOP3.LUT P0, RZ, R65, 0x40, RZ, 0xc0, !PT ;  /* 0x0000004041ff7812 */ /* 0x000fe2000780c0ff */
[----:B------:R-:W3:Y:S01]  /*5470*/  LDC R61, c[0x0][0xb20] ;  /* 0x0002c800ff3d7b82 */ /* 0x000ee20000000800 */
[----:B------:R-:W4:Y:S01]  /*5480*/  LDS R0, [UR48+0x140] ;  /* 0x00014030ff007984 */ /* 0x000f220008000800 */
[----:B------:R-:W-:Y:S01]  /*5490*/  LOP3.LUT R64, R3, R64, RZ, 0xfc, !PT ;  /* 0x0000004003407212 */ /* 0x000fe200078efcff */
[----:B------:R-:W-:Y:S01]  /*54a0*/  IMAD.U32 R67, RZ, RZ, UR4 ;  /* 0x00000004ff437e24 */ /* 0x000fe2000f8e00ff */
[----:B------:R-:W-:Y:S01]  /*54b0*/  LOP3.LUT R72, R72, 0x60, RZ, 0xc0, !PT ;  /* 0x0000006048487812 */ /* 0x000fe200078ec0ff */
[----:B------:R-:W1:Y:S03]  /*54c0*/  LDCU.64 UR52, c[0x0][0x348] ;  /* 0x00006900ff3477ac */ /* 0x000e660008000a00 */
[----:B------:R-:W1:Y:S01]  /*54d0*/  LDC R27, c[0x0][0xb30] ;  /* 0x0002cc00ff1b7b82 */ /* 0x000e620000000800 */
[----:B------:R-:W1:Y:S01]  /*54e0*/  LDCU.64 UR38, c[0x0][0x888] ;  /* 0x00011100ff2677ac */ /* 0x000e620008000a00 */
[----:B------:R-:W1:Y:S06]  /*54f0*/  LDCU.64 UR44, c[0x0][0x890] ;  /* 0x00011200ff2c77ac */ /* 0x000e6c0008000a00 */
[----:B------:R-:W1:Y:S01]  /*5500*/  LDC.64 R56, c[0x0][0xb10] ;  /* 0x0002c400ff387b82 */ /* 0x000e620000000a00 */
[----:B------:R-:W-:Y:S01]  /*5510*/  UMOV UR49, URZ ;  /* 0x000000ff00317c82 */ /* 0x000fe20008000000 */
[----:B------:R-:W-:-:S06]  /*5520*/  UMOV UR51, URZ ;  /* 0x000000ff00337c82 */ /* 0x000fcc0008000000 */
[----:B------:R-:W1:Y:S08]  /*5530*/  LDC.64 R24, c[0x0][0xb18] ;  /* 0x0002c600ff187b82 */ /* 0x000e700000000a00 */
[----:B------:R-:W1:Y:S08]  /*5540*/  LDC.64 R22, c[0x0][0xb28] ;  /* 0x0002ca00ff167b82 */ /* 0x000e700000000a00 */
[----:B------:R-:W1:Y:S01]  /*5550*/  LDC.64 R54, c[0x0][0x8b0] ;  /* 0x00022c00ff367b82 */ /* 0x000e620000000a00 */
[----:B----4-:R-:W-:Y:S01]  /*5560*/  IMAD.IADD R33, R0, 0x1, R33 ;  /* 0x0000000100217824 */ /* 0x010fe200078e0221 */
[----:B------:R-:W-:-:S06]  /*5570*/  P2R R0, PR, RZ, 0x1 ;  /* 0x00000001ff007803 */ /* 0x000fcc0000000000 */
[----:B------:R-:W4:Y:S08]  /*5580*/  LDC.64 R52, c[0x0][0x8a8] ;  /* 0x00022a00ff347b82 */ /* 0x000f300000000a00 */
[----:B--23--:R-:W1:Y:S02]  /*5590*/  LDC R62, c[0x0][0x374] ;  /* 0x0000dd00ff3e7b82 */ /* 0x00ce640000000800 */
.L_x_144:
[C---:B------:R-:W-:Y:S02]  /*55a0*/  LEA R0, R76.reuse, UR48, 0x3 ;  /* 0x000000304c007c11 */ /* 0x040fe4000f8e18ff */
[----:B------:R-:W-:Y:S02]  /*55b0*/  SHF.L.U32 R3, R69, 0x1f, RZ ;  /* 0x0000001f45037819 */ /* 0x000fe400000006ff */
[----:B------:R-:W-:Y:S02]  /*55c0*/  LEA R16, R76, UR48, 0x4 ;  /* 0x000000304c107c11 */ /* 0x000fe4000f8e20ff */
[----:B--2---:R-:W2:Y:S02]  /*55d0*/  SYNCS.PHASECHK.TRANS64.TRYWAIT P0, [R0+URZ+0x90], R3 ;  /* 0x00009003000075a7 */ /* 0x004ea400080011ff */
[----:B--2---:R-:W-:Y:S05]  /*55e0*/  @!P0 BRA `(.L_x_101) ;  /* 0x0000003c00408947 */ /* 0x004fea0003800000 */
.L_x_195:
[----:B------:R-:W3:Y:S01]  /*55f0*/  LDC.64 R12, c[0x0][0xb10] ;  /* 0x0002c400ff0c7b82 */ /* 0x000ee20000000a00 */
[----:B------:R-:W4:Y:S01]  /*5600*/  LDS.128 R16, [R16+0x120] ;  /* 0x0001200010107984 */ /* 0x000f220000000c00 */
[----:B-1----:R-:W-:Y:S01]  /*5610*/  ISETP.NE.AND P1, PT, R27, 0x1, PT ;  /* 0x000000011b00780c */ /* 0x002fe20003f25270 */
[----:B--2---:R-:W-:Y:S01]  /*5620*/  VIADD R0, R0, 0xa0 ;  /* 0x000000a000007836 */ /* 0x004fe20000000000 */
[----:B------:R-:W-:Y:S04]  /*5630*/  ISETP.GE.AND P0, PT, R26, 0x1, PT ;  /* 0x000000011a00780c */ /* 0x000fe80003f06270 */
[----:B------:R-:W1:Y:S01]  /*5640*/  LDC.64 R10, c[0x0][0xb18] ;  /* 0x0002c600ff0a7b82 */ /* 0x000e620000000a00 */
[----:B------:R-:W-:Y:S01]  /*5650*/  PRMT R0, RZ, 0x654, R0 ;  /* 0x00000654ff007816 */ /* 0x000fe20000000000 */
[----:B------:R-:W-:Y:S01]  /*5660*/  @!PT LDS RZ, [RZ] ;  /* 0x00000000fffff984 */ /* 0x000fe20000000800 */
[----:B------:R-:W-:Y:S01]  /*5670*/  @!PT LDS RZ, [RZ] ;  /* 0x00000000fffff984 */ /* 0x000fe20000000800 */
[----:B------:R-:W-:Y:S01]  /*5680*/  @!PT LDS RZ, [RZ] ;  /* 0x00000000fffff984 */ /* 0x000fe20000000800 */
[----:B------:R-:W-:Y:S01]  /*5690*/  @!PT LDS RZ, [RZ] ;  /* 0x00000000fffff984 */ /* 0x000fe20000000800 */
[----:B------:R2:W-:Y:S06]  /*56a0*/  MEMBAR.ALL.CTA ;  /* 0x0000000000007992 */ /* 0x0005ec0000008000 */
[----:B--2---:R-:W2:Y:S01]  /*56b0*/  FENCE.VIEW.ASYNC.S ;  /* 0x00000000000073c6 */ /* 0x004ea20000000000 */
[----:B------:R-:W1:Y:S08]  /*56c0*/  @!P1 LDC R14, c[0x0][0xb20] ;  /* 0x0002c800ff0e9b82 */ /* 0x000e700000000800 */
[----:B------:R-:W1:Y:S01]  /*56d0*/  @!P1 LDC R9, c[0x0][0xb0c] ;  /* 0x0002c300ff099b82 */ /* 0x000e620000000800 */
[----:B--2---:R2:W-:Y:S01]  /*56e0*/  SYNCS.ARRIVE.TRANS64.RED.A1T0 RZ, [R0+URZ], RZ ;  /* 0x000000ff00ff79a7 */ /* 0x0045e200081004ff */
[----:B----4-:R-:W-:Y:S04]  /*56f0*/  LOP3.LUT P4, RZ, R18, 0x1, RZ, 0xc0, !PT ;  /* 0x0000000112ff7812 */ /* 0x010fe8000788c0ff */
[----:B------:R-:W-:Y:S09]  /*5700*/  P2R R73, PR, RZ, 0x10 ;  /* 0x00000010ff497803 */ /* 0x000ff20000000000 */
[----:B------:R-:W-:Y:S02]  /*5710*/  @P4 MOV R31, R16 ;  /* 0x00000010001f4202 */ /* 0x000fe40000000f00 */
[----:B------:R-:W-:Y:S01]  /*5720*/  @P4 LOP3.LUT R29, R17, 0xffff, RZ, 0xc0, !PT ;  /* 0x0000ffff111d4812 */ /* 0x000fe200078ec0ff */
[----:B--23--:R-:W-:Y:S06]  /*5730*/  @!P0 BRA `(.L_x_102) ;  /* 0x0000000000a48947 */ /* 0x00cfec0003800000 */
[----:B------:R-:W-:Y:S01]  /*5740*/  IMAD.HI.U32 R36, R62, R25, RZ ;  /* 0x000000193e247227 */ /* 0x000fe200078e00ff */
[----:B------:R-:W-:Y:S02]  /*5750*/  ISETP.NE.AND P0, PT, R24, 0x1, PT ;  /* 0x000000011800780c */ /* 0x000fe40003f05270 */
[----:B------:R-:W-:Y:S01]  /*5760*/  ISETP.NE.AND P2, PT, R26, 0x1, PT ;  /* 0x000000011a00780c */ /* 0x000fe20003f45270 */
[-C--:B------:R-:W-:Y:S01]  /*5770*/  IMAD.HI.U32 R34, R63, R56.reuse, RZ ;  /* 0x000000383f227227 */ /* 0x080fe200078e00ff */
[----:B------:R-:W-:Y:S02]  /*5780*/  SHF.R.U32.HI R37, RZ, R61, R36 ;  /* 0x0000003dff257219 */ /* 0x000fe40000011624 */
[----:B------:R-:W-:Y:S01]  /*5790*/  ISETP.NE.AND P3, PT, R28, 0x1, PT ;  /* 0x000000011c00780c */ /* 0x000fe20003f65270 */
[----:B------:R-:W-:Y:S01]  /*57a0*/  IMAD.HI.U32 R40, R29, R25, RZ ;  /* 0x000000191d287227 */ /* 0x000fe200078e00ff */
[----:B------:R-:W-:Y:S02]  /*57b0*/  SHF.R.U32.HI R34, RZ, R57, R34 ;  /* 0x00000039ff227219 */ /* 0x000fe40000011622 */
[----:B------:R-:W-:Y:S01]  /*57c0*/  SEL R3, R62, R37, !P0 ;  /* 0x000000253e037207 */ /* 0x000fe20004000000 */
[----:B------:R-:W-:Y:S01]  /*57d0*/  IMAD.HI.U32 R38, R31, R56, RZ ;  /* 0x000000381f267227 */ /* 0x000fe200078e00ff */
[----:B------:R-:W-:Y:S03]  /*57e0*/  SEL R7, R63, R34, !P3 ;  /* 0x000000223f077207 */ /* 0x000fe60005800000 */
[-C--:B------:R-:W-:Y:S01]  /*57f0*/  IMAD.HI.U32 R34, R3, R22.reuse, RZ ;  /* 0x0000001603227227 */ /* 0x080fe200078e00ff */
[----:B------:R-:W-:Y:S03]  /*5800*/  SHF.R.U32.HI R38, RZ, R57, R38 ;  /* 0x00000039ff267219 */ /* 0x000fe60000011626 */
[----:B------:R-:W-:Y:S01]  /*5810*/  IMAD.HI.U32 R36, R7, R22, RZ ;  /* 0x0000001607247227 */ /* 0x000fe200078e00ff */
[----:B------:R-:W-:Y:S02]  /*5820*/  @P2 SHF.R.U32.HI R3, RZ, R23, R34 ;  /* 0x00000017ff032219 */ /* 0x000fe40000011622 */
[----:B------:R-:W-:Y:S02]  /*5830*/  SHF.R.U32.HI R34, RZ, R61, R40 ;  /* 0x0000003dff227219 */ /* 0x000fe40000011628 */
[----:B------:R-:W-:Y:S01]  /*5840*/  @P2 SHF.R.U32.HI R7, RZ, R23, R36 ;  /* 0x00000017ff072219 */ /* 0x000fe20000011624 */
[C---:B------:R-:W-:Y:S01]  /*5850*/  IMAD R2, R26.reuse, R3, RZ ;  /* 0x000000031a027224 */ /* 0x040fe200078e02ff */
[----:B------:R-:W-:Y:S02]  /*5860*/  SEL R5, R29, R34, !P0 ;  /* 0x000000221d057207 */ /* 0x000fe40004000000 */
[----:B------:R-:W-:Y:S01]  /*5870*/  SEL R3, R31, R38, !P3 ;  /* 0x000000261f037207 */ /* 0x000fe20005800000 */
[----:B------:R-:W-:Y:S01]  /*5880*/  IMAD R4, R26, R7, RZ ;  /* 0x000000071a047224 */ /* 0x000fe200078e02ff */
[C---:B------:R-:W-:Y:S01]  /*5890*/  ISETP.GE.AND P0, PT, R5.reuse, R2, PT ;  /* 0x000000020500720c */ /* 0x040fe20003f06270 */
[----:B------:R-:W-:Y:S03]  /*58a0*/  IMAD.HI.U32 R6, R5, R22, RZ ;  /* 0x0000001605067227 */ /* 0x000fe600078e00ff */
[----:B------:R-:W-:Y:S01]  /*58b0*/  ISETP.GE.OR P0, PT, R3, R4, P0 ;  /* 0x000000040300720c */ /* 0x000fe20000706670 */
[----:B------:R-:W-:Y:S01]  /*58c0*/  IMAD.MOV R4, RZ, RZ, -R3 ;  /* 0x000000ffff047224 */ /* 0x000fe200078e0a03 */
[-C--:B------:R-:W-:Y:S03]  /*58d0*/  SHF.R.U32.HI R6, RZ, R23.reuse, R6 ;  /* 0x00000017ff067219 */ /* 0x080fe60000011606 */
[----:B------:R-:W-:Y:S01]  /*58e0*/  IMAD R31, R28, R4, R31 ;  /* 0x000000041c1f7224 */ /* 0x000fe200078e021f */
[----:B------:R-:W-:Y:S05]  /*58f0*/  SEL R15, R5, R6, !P2 ;  /* 0x00000006050f7207 */ /* 0x000fea0005000000 */
[----:B------:R-:W-:Y:S02]  /*5900*/  IMAD.MOV R6, RZ, RZ, -R15 ;  /* 0x000000ffff067224 */ /* 0x000fe400078e0a0f */
[C---:B------:R-:W-:Y:S04]  /*5910*/  @!P0 IMAD.HI.U32 R2, R3.reuse, R22, RZ ;  /* 0x0000001603028227 */ /* 0x040fe800078e00ff */
[----:B------:R-:W-:Y:S01]  /*5920*/  IMAD R6, R26, R6, R5 ;  /* 0x000000061a067224 */ /* 0x000fe200078e0205 */
[----:B------:R-:W-:Y:S04]  /*5930*/  @!P0 SHF.R.U32.HI R2, RZ, R23, R2 ;  /* 0x00000017ff028219 */ /* 0x000fe80000011602 */
[----:B------:R-:W-:Y:S02]  /*5940*/  @!P0 SEL R0, R3, R2, !P2 ;  /* 0x0000000203008207 */ /* 0x000fe40005000000 */
[----:B------:R-:W-:Y:S02]  /*5950*/  IADD3 R2, PT, PT, -R5, RZ, RZ ;  /* 0x000000ff05027210 */ /* 0x000fe40007ffe1ff */
[----:B------:R-:W-:Y:S01]  /*5960*/  @!P0 IADD3 R8, PT, PT, R15, -R0, RZ ;  /* 0x800000000f088210 */ /* 0x000fe20007ffe0ff */
[----:B------:R-:W-:Y:S02]  /*5970*/  @!P0 IMAD R0, R7, R6, R0 ;  /* 0x0000000607008224 */ /* 0x000fe400078e0200 */
[----:B------:R-:W-:Y:S02]  /*5980*/  IMAD R29, R24, R2, R29 ;  /* 0x00000002181d7224 */ /* 0x000fe400078e021d */
[----:B------:R-:W-:Y:S02]  /*5990*/  @!P0 IMAD R5, R8, R26, R3 ;  /* 0x0000001a08058224 */ /* 0x000fe400078e0203 */
[----:B------:R-:W-:Y:S04]  /*59a0*/  @!P0 IMAD.MOV.U32 R3, RZ, RZ, R0 ;  /* 0x000000ffff038224 */ /* 0x000fe800078e0000 */
[----:B------:R-:W-:Y:S02]  /*59b0*/  IMAD R31, R3, R28, R31 ;  /* 0x0000001c031f7224 */ /* 0x000fe400078e021f */
[----:B------:R-:W-:Y:S07]  /*59c0*/  IMAD R29, R5, R24, R29 ;  /* 0x00000018051d7224 */ /* 0x000fee00078e021d */
.L_x_102:
[----:B-1----:R-:W-:Y:S01]  /*59d0*/  @!P1 ISETP.NE.AND P0, PT, R10, 0x1, PT ;  /* 0x000000010a00980c */ /* 0x002fe20003f05270 */
[----:B------:R-:W-:Y:S01]  /*59e0*/  @!P1 IMAD.HI.U32 R3, R29, R11, RZ ;  /* 0x0000000b1d039227 */ /* 0x000fe200078e00ff */
[----:B------:R-:W-:Y:S01]  /*59f0*/  R2UR UR42, R21 ;  /* 0x00000000152a72ca */ /* 0x000fe200000e0000 */
[----:B------:R-:W-:Y:S01]  /*5a00*/  BSSY.RECONVERGENT B6, `(.L_x_103) ;  /* 0x0000031000067945 */ /* 0x000fe20003800200 */
[----:B------:R-:W-:Y:S01]  /*5a10*/  R2UR UR41, R20 ;  /* 0x00000000142972ca */ /* 0x000fe200000e0000 */
[----:B------:R-:W-:Y:S01]  /*5a20*/  @!P1 IMAD.HI.U32 R0, R31, R12, RZ ;  /* 0x0000000c1f009227 */ /* 0x000fe200078e00ff */
[----:B------:R-:W-:Y:S02]  /*5a30*/  @!P1 SHF.R.U32.HI R2, RZ, R14, R3 ;  /* 0x0000000eff029219 */ /* 0x000fe40000011603 */
[----:B------:R-:W-:Y:S01]  /*5a40*/  @!P1 ISETP.NE.AND P2, PT, R9, 0x1, PT ;  /* 0x000000010900980c */ /* 0x000fe20003f45270 */
[----:B------:R-:W-:Y:S01]  /*5a50*/  VIADD R76, R76, 0x1 ;  /* 0x000000014c4c7836 */ /* 0x000fe20000000000 */
[----:B------:R-:W-:Y:S02]  /*5a60*/  @!P1 SEL R2, R29, R2, !P0 ;  /* 0x000000021d029207 */ /* 0x000fe40004000000 */
[----:B------:R-:W-:Y:S02]  /*5a70*/  @!P1 SHF.R.U32.HI R0, RZ, R13, R0 ;  /* 0x0000000dff009219 */ /* 0x000fe40000011600 */
[----:B------:R-:W-:Y:S01]  /*5a80*/  LOP3.LUT P0, RZ, R67, 0x90, RZ, 0xc0, !PT ;  /* 0x0000009043ff7812 */ /* 0x000fe2000780c0ff */
[----:B------:R-:W-:Y:S01]  /*5a90*/  USHF.L.U32 UR42, UR42, 0x6, URZ ;  /* 0x000000062a2a7899 */ /* 0x000fe200080006ff */
[----:B------:R-:W-:Y:S01]  /*5aa0*/  @!P1 SEL R3, R31, R0, !P2 ;  /* 0x000000001f039207 */ /* 0x000fe20005000000 */
[----:B------:R-:W-:Y:S01]  /*5ab0*/  USHF.L.U32 UR41, UR41, 0x7, URZ ;  /* 0x0000000729297899 */ /* 0x000fe200080006ff */
[----:B------:R-:W-:Y:S03]  /*5ac0*/  @P4 SHF.R.U32.HI R68, RZ, 0x10, R17 ;  /* 0x00000010ff444819 */ /* 0x000fe60000011611 */
[----:B------:R-:W-:Y:S02]  /*5ad0*/  @!P1 IMAD.IADD R0, R2, 0x1, -R3 ;  /* 0x0000000102009824 */ /* 0x000fe400078e0a03 */
[----:B------:R-:W-:Y:S02]  /*5ae0*/  @!P1 IMAD.IADD R2, R3, 0x1, -R2 ;  /* 0x0000000103029824 */ /* 0x000fe400078e0a02 */
[----:B------:R-:W-:Y:S02]  /*5af0*/  @!P1 IMAD R31, R0, R9, R31 ;  /* 0x00000009001f9224 */ /* 0x000fe400078e021f */
[----:B------:R-:W-:Y:S01]  /*5b00*/  @!P1 IMAD R29, R2, R10, R29 ;  /* 0x0000000a021d9224 */ /* 0x000fe200078e021d */
[----:B------:R-:W-:Y:S06]  /*5b10*/  @!P0 BRA `(.L_x_104) ;  /* 0x00000000007c8947 */ /* 0x000fec0003800000 */
[----:B------:R-:W1:Y:S01]  /*5b20*/  LDCU.64 UR8, c[0x4][0x80] ;  /* 0x01001000ff0877ac */ /* 0x000e620008000a00 */
[----:B------:R-:W-:Y:S01]  /*5b30*/  MOV R2, 0x0 ;  /* 0x0000000000027802 */ /* 0x000fe20000000f00 */
[----:B------:R-:W-:Y:S02]  /*5b40*/  HFMA2 R12, -RZ, RZ, 0, 5.9604644775390625e-08 ;  /* 0x00000001ff0c7431 */ /* 0x000fe400000001ff */
[----:B------:R-:W-:Y:S01]  /*5b50*/  IMAD.MOV.U32 R8, RZ, RZ, 0x70 ;  /* 0x00000070ff087424 */ /* 0x000fe200078e00ff */
[----:B------:R2:W3:Y:S01]  /*5b60*/  LDC.64 R14, c[0x4][R2] ;  /* 0x01000000020e7b82 */ /* 0x0004e20000000a00 */
[----:B------:R-:W4:Y:S01]  /*5b70*/  LDCU.64 UR6, c[0x4][0x88] ;  /* 0x01001100ff0677ac */ /* 0x000f220008000a00 */
[----:B------:R-:W-:Y:S01]  /*5b80*/  IMAD.MOV.U32 R13, RZ, RZ, RZ ;  /* 0x000000ffff0d7224 */ /* 0x000fe200078e00ff */
[----:B------:R-:W2:Y:S01]  /*5b90*/  LDCU.64 UR4, c[0x4][0x8] ;  /* 0x01000100ff0477ac */ /* 0x000ea20008000a00 */
[----:B-1----:R-:W-:Y:S01]  /*5ba0*/  MOV R5, UR9 ;  /* 0x0000000900057c02 */ /* 0x002fe20008000f00 */
[----:B------:R-:W-:Y:S01]  /*5bb0*/  IMAD.U32 R4, RZ, RZ, UR8 ;  /* 0x00000008ff047e24 */ /* 0x000fe2000f8e00ff */
[----:B----4-:R-:W-:Y:S01]  /*5bc0*/  MOV R7, UR7 ;  /* 0x0000000700077c02 */ /* 0x010fe20008000f00 */
[----:B------:R-:W-:Y:S01]  /*5bd0*/  IMAD.U32 R6, RZ, RZ, UR6 ;  /* 0x00000006ff067e24 */ /* 0x000fe2000f8e00ff */
[----:B--2---:R-:W-:Y:S01]  /*5be0*/  MOV R11, UR5 ;  /* 0x00000005000b7c02 */ /* 0x004fe20008000f00 */
[----:B------:R-:W-:Y:S02]  /*5bf0*/  IMAD.U32 R10, RZ, RZ, UR4 ;  /* 0x00000004ff0a7e24 */ /* 0x000fe4000f8e00ff */
[----:B------:R-:W-:Y:S07]  /*5c00*/  LEPC R20, `(.L_x_105) ;  /* 0x000000001014794e */ /* 0x000fee0000000000 */
[----:B---3-5:R-:W-:Y:S05]  /*5c10*/  CALL.ABS.NOINC R14 ;  /* 0x000000000e007343 */ /* 0x028fea0003c00000 */
.L_x_105:
[----:B------:R-:W1:Y:S01]  /*5c20*/  LDCU.64 UR8, c[0x4][0x80] ;  /* 0x01001000ff0877ac */ /* 0x000e620008000a00 */
[----:B------:R-:W2:Y:S01]  /*5c30*/  LDC.64 R2, c[0x4][R2] ;  /* 0x0100000002027b82 */ /* 0x000ea20000000a00 */
[----:B------:R-:W-:Y:S02]  /*5c40*/  HFMA2 R12, -RZ, RZ, 0, 5.9604644775390625e-08 ;  /* 0x00000001ff0c7431 */ /* 0x000fe400000001ff */
[----:B------:R-:W-:Y:S02]  /*5c50*/  IMAD.MOV.U32 R8, RZ, RZ, 0x70 ;  /* 0x00000070ff087424 */ /* 0x000fe400078e00ff */
[----:B------:R-:W-:Y:S01]  /*5c60*/  IMAD.MOV.U32 R13, RZ, RZ, RZ ;  /* 0x000000ffff0d7224 */ /* 0x000fe200078e00ff */
[----:B------:R-:W3:Y:S01]  /*5c70*/  LDCU.64 UR6, c[0x4][0x88] ;  /* 0x01001100ff0677ac */ /* 0x000ee20008000a00 */
[----:B------:R-:W4:Y:S01]  /*5c80*/  LDCU.64 UR4, c[0x4][0x8] ;  /* 0x01000100ff0477ac */ /* 0x000f220008000a00 */
[----:B-1----:R-:W-:Y:S02]  /*5c90*/  MOV R4, UR8 ;  /* 0x0000000800047c02 */ /* 0x002fe40008000f00 */
[----:B------:R-:W-:Y:S02]  /*5ca0*/  MOV R5, UR9 ;  /* 0x0000000900057c02 */ /* 0x000fe40008000f00 */
[----:B---3--:R-:W-:Y:S01]  /*5cb0*/  MOV R7, UR7 ;  /* 0x0000000700077c02 */ /* 0x008fe20008000f00 */
[----:B------:R-:W-:Y:S01]  /*5cc0*/  IMAD.U32 R6, RZ, RZ, UR6 ;  /* 0x00000006ff067e24 */ /* 0x000fe2000f8e00ff */
[----:B----4-:R-:W-:Y:S01]  /*5cd0*/  MOV R11, UR5 ;  /* 0x00000005000b7c02 */ /* 0x010fe20008000f00 */
[----:B------:R-:W-:Y:S02]  /*5ce0*/  IMAD.U32 R10, RZ, RZ, UR4 ;  /* 0x00000004ff0a7e24 */ /* 0x000fe4000f8e00ff */
[----:B------:R-:W-:Y:S07]  /*5cf0*/  LEPC R20, `(.L_x_104) ;  /* 0x000000001014794e */ /* 0x000fee0000000000 */
[----:B--2---:R-:W-:Y:S05]  /*5d00*/  CALL.ABS.NOINC R2 ;  /* 0x0000000002007343 */ /* 0x004fea0003c00000 */
.L_x_104:
[----:B------:R-:W-:Y:S05]  /*5d10*/  BSYNC.RECONVERGENT B6 ;  /* 0x0000000000067941 */ /* 0x000fea0003800200 */
.L_x_103:
[----:B------:R-:W-:Y:S01]  /*5d20*/  ISETP.NE.U32.AND P4, PT, R54, RZ, PT ;  /* 0x000000ff3600720c */ /* 0x000fe20003f85070 */
[----:B------:R-:W-:Y:S01]  /*5d30*/  UISETP.NE.AND UP2, UPT, UR50, URZ, UPT ;  /* 0x000000ff3200728c */ /* 0x000fe2000bf45270 */
[----:B------:R-:W-:Y:S01]  /*5d40*/  ISETP.NE.U32.AND P2, PT, RZ, UR38, PT ;  /* 0x00000026ff007c0c */ /* 0x000fe2000bf45070 */
[----:B------:R-:W-:Y:S01]  /*5d50*/  UISETP.NE.U32.AND UP1, UPT, UR44, URZ, UPT ;  /* 0x000000ff2c00728c */ /* 0x000fe2000bf25070 */
[----:B------:R-:W-:Y:S01]  /*5d60*/  ISETP.NE.AND.EX P4, PT, R55, RZ, PT, P4 ;  /* 0x000000ff3700720c */ /* 0x000fe20003f85340 */
[----:B------:R-:W-:Y:S01]  /*5d70*/  UPLOP3.LUT UP0, UPT, UPT, UPT, UPT, 0x40, 0x4 ;  /* 0x000000000004789c */ /* 0x000fe20003f0e870 */
[----:B------:R-:W-:Y:S01]  /*5d80*/  ISETP.NE.AND.EX P2, PT, RZ, UR39, PT, P2 ;  /* 0x00000027ff007c0c */ /* 0x000fe2000bf45320 */
[----:B------:R-:W-:Y:S01]  /*5d90*/  UISETP.NE.AND.EX UP1, UPT, UR45, URZ, UPT, UP1 ;  /* 0x000000ff2d00728c */ /* 0x000fe2000bf25310 */
[----:B------:R-:W-:Y:S04]  /*5da0*/  PLOP3.LUT P1, PT, PT, PT, UP2, 0x80, 0x8 ;  /* 0x000000000008781c */ /* 0x000fe80003f2f028 */
[----:B------:R-:W-:Y:S06]  /*5db0*/  @UP2 UPLOP3.LUT UP0, UPT, UPT, UPT, UP1, 0x80, 0x8 ;  /* 0x000000000008289c */ /* 0x000fec0003f0f010 */
[----:B------:R-:W-:Y:S01]  /*5dc0*/  PLOP3.LUT P0, PT, PT, PT, UP0, 0x80, 0x8 ;  /* 0x000000000008781c */ /* 0x000fe20003f0f008 */
[----:B------:R-:W-:Y:S01]  /*5dd0*/  @!UPT UIADD3 URZ, UPT, UPT, URZ, URZ, URZ ;  /* 0x000000fffffff290 */ /* 0x000fe2000fffe0ff */
[----:B------:R-:W-:Y:S11]  /*5de0*/  BRA.U !UP1, `(.L_x_106) ;  /* 0x0000000109387547 */ /* 0x000ff6000b800000 */
[----:B------:R-:W-:Y:S01]  /*5df0*/  UISETP.NE.U32.AND UP0, UPT, UR38, URZ, UPT ;  /* 0x000000ff2600728c */ /* 0x000fe2000bf05070 */
[----:B------:R-:W-:Y:S02]  /*5e00*/  HFMA2 R0, -RZ, RZ, 0, 5.9604644775390625e-08 ;  /* 0x00000001ff007431 */ /* 0x000fe400000001ff */
[----:B------:R-:W-:Y:S01]  /*5e10*/  IMAD.MOV.U32 R59, RZ, RZ, 0x1 ;  /* 0x00000001ff3b7424 */ /* 0x000fe200078e00ff */
[----:B------:R-:W-:Y:S06]  /*5e20*/  UISETP.NE.AND.EX UP0, UPT, UR39, URZ, UPT, UP0 ;  /* 0x000000ff2700728c */ /* 0x000fec000bf05300 */
[----:B------:R-:W-:Y:S05]  /*5e30*/  PLOP3.LUT P3, PT, PT, PT, UP0, 0x80, 0x8 ;  /* 0x000000000008781c */ /* 0x000fea0003f6f008 */
[----:B------:R-:W1:Y:S01]  /*5e40*/  @UP0 LDCU.64 UR6, c[0x0][0x888] ;  /* 0x00011100ff0607ac */ /* 0x000e620008000a00 */
[----:B------:R-:W-:Y:S07]  /*5e50*/  @UP0 UIMAD UR4, UR36, UR44, URZ ;  /* 0x0000002c240402a4 */ /* 0x000fee000f8e02ff */
[----:B------:R-:W-:Y:S01]  /*5e60*/  @!P3 PRMT R59, R0, 0x7610, R59 ;  /* 0x00007610003bb816 */ /* 0x000fe2000000003b */
[----:B-1----:R-:W-:Y:S03]  /*5e70*/  @UP0 UIMAD.WIDE UR6, UR4, 0x4, UR6 ;  /* 0x00000004040608a5 */ /* 0x002fe6000f8e0206 */
[----:B------:R-:W1:Y:S03]  /*5e80*/  @!UP0 LDCU UR4, c[0x0][0x880] ;  /* 0x00011000ff0487ac */ /* 0x000e660008000800 */
[----:B------:R-:W-:Y:S01]  /*5e90*/  IMAD.U32 R2, RZ, RZ, UR6 ;  /* 0x00000006ff027e24 */ /* 0x000fe2000f8e00ff */
[----:B------:R-:W-:Y:S05]  /*5ea0*/  MOV R3, UR7 ;  /* 0x0000000700037c02 */ /* 0x000fea0008000f00 */
[----:B-----5:R2:W5:Y:S02]  /*5eb0*/  @P3 LDG.E R35, desc[UR46][R2.64] ;  /* 0x0000002e02233981 */ /* 0x020564000c1e1900 */
[----:B-12---:R-:W-:Y:S02]  /*5ec0*/  @!P3 IMAD.U32 R35, RZ, RZ, UR4 ;  /* 0x00000004ff23be24 */ /* 0x006fe4000f8e00ff */
.L_x_106:
[----:B------:R-:W-:Y:S05]  /*5ed0*/  @!P4 BRA `(.L_x_107) ;  /* 0x000000000020c947 */ /* 0x000fea0003800000 */
[----:B------:R-:W-:Y:S04]  /*5ee0*/  ISETP.NE.U32.AND P3, PT, R52, RZ, PT ;  /* 0x000000ff3400720c */ /* 0x000fe80003f65070 */
[----:B------:R-:W-:Y:S11]  /*5ef0*/  ISETP.NE.AND.EX P3, PT, R53, RZ, PT, P3 ;  /* 0x000000ff3500720c */ /* 0x000ff60003f65330 */
[----:B------:R-:W-:Y:S02]  /*5f00*/  @!UPT UIADD3 URZ, UPT, UPT, URZ, URZ, URZ ;  /* 0x000000fffffff290 */ /* 0x000fe4000fffe0ff */
[----:B------:R-:W1:Y:S01]  /*5f10*/  @P3 LDC.64 R2, c[0x0][0x8a8] ;  /* 0x00022a00ff023b82 */ /* 0x000e620000000a00 */
[----:B------:R-:W-:Y:S04]  /*5f20*/  @P3 IMAD R0, R54, UR36, RZ ;  /* 0x0000002436003c24 */ /* 0x000fe8000f8e02ff */
[----:B-1----:R-:W-:Y:S05]  /*5f30*/  @P3 IMAD.WIDE R2, R0, 0x4, R2 ;  /* 0x0000000400023825 */ /* 0x002fea00078e0202 */
[----:B-----5:R1:W5:Y:S02]  /*5f40*/  @P3 LDG.E R32, desc[UR46][R2.64] ;  /* 0x0000002e02203981 */ /* 0x020364000c1e1900 */
[----:B-1----:R-:W2:Y:S02]  /*5f50*/  @!P3 LDC R32, c[0x0][0x8a0] ;  /* 0x00022800ff20bb82 */ /* 0x002ea40000000800 */
.L_x_107:
[----:B-----5:R-:W-:Y:S01]  /*5f60*/  FSETP.NEU.AND P3, PT, R35, RZ, PT ;  /* 0x000000ff2300720b */ /* 0x020fe20003f6d000 */
[----:B------:R-:W-:Y:S01]  /*5f70*/  IMAD.SHL.U32 R77, R64, 0x2, RZ ;  /* 0x00000002404d7824 */ /* 0x000fe200078e00ff */
[----:B------:R-:W-:Y:S01]  /*5f80*/  SEL R5, RZ, 0xffffffff, P2 ;  /* 0xffffffffff057807 */ /* 0x000fe20001000000 */
[----:B------:R-:W-:Y:S01]  /*5f90*/  BSSY B1, `(.L_x_108) ;  /* 0x0000034000017945 */ /* 0x000fe20003800000 */
[----:B------:R-:W-:Y:S01]  /*5fa0*/  @P1 LOP3.LUT P2, RZ, R59, 0xff, RZ, 0xc0, !PT ;  /* 0x000000ff3bff1812 */ /* 0x000fe2000784c0ff */
[----:B------:R-:W-:Y:S01]  /*5fb0*/  IMAD.MOV.U32 R39, RZ, RZ, 0x1 ;  /* 0x00000001ff277424 */ /* 0x000fe200078e00ff */
[----:B------:R-:W-:Y:S01]  /*5fc0*/  @P1 SEL R0, RZ, 0xffffffff, P3 ;  /* 0xffffffffff001807 */ /* 0x000fe20001800000 */
[C---:B------:R-:W-:Y:S01]  /*5fd0*/  IMAD R34, R30.reuse, 0x40, R33 ;  /* 0x000000401e227824 */ /* 0x040fe200078e0221 */
[----:B------:R-:W-:Y:S01]  /*5fe0*/  LOP3.LUT R71, R71, 0x1, RZ, 0x3c, !PT ;  /* 0x0000000147477812 */ /* 0x000fe200078e3cff */
[----:B------:R-:W-:Y:S01]  /*5ff0*/  IMAD.MOV.U32 R38, RZ, RZ, RZ ;  /* 0x000000ffff267224 */ /* 0x000fe200078e00ff */
[----:B------:R-:W-:Y:S02]  /*6000*/  @P0 SEL R0, R5, R0, !P2 ;  /* 0x0000000005000207 */ /* 0x000fe40005000000 */
[----:B------:R-:W-:Y:S02]  /*6010*/  CS2R R50, SRZ ;  /* 0x0000000000327805 */ /* 0x000fe4000001ff00 */
[----:B------:R-:W-:Y:S02]  /*6020*/  LEA R74, R30, UR48, 0x3 ;  /* 0x000000301e4a7c11 */ /* 0x000fe4000f8e18ff */
[----:B------:R-:W-:Y:S02]  /*6030*/  CS2R R48, SRZ ;  /* 0x0000000000307805 */ /* 0x000fe4000001ff00 */
[----:B------:R-:W-:Y:S02]  /*6040*/  @P1 LOP3.LUT R0, R0, 0x1, RZ, 0xc0, !PT ;  /* 0x0000000100001812 */ /* 0x000fe400078ec0ff */
[----:B------:R-:W-:Y:S02]  /*6050*/  CS2R R42, SRZ ;  /* 0x00000000002a7805 */ /* 0x000fe4000001ff00 */
[----:B------:R-:W-:Y:S02]  /*6060*/  SHF.L.U32 R3, R70, 0x1f, RZ ;  /* 0x0000001f46037819 */ /* 0x000fe400000006ff */
[----:B------:R-:W-:Y:S02]  /*6070*/  CS2R R40, SRZ ;  /* 0x0000000000287805 */ /* 0x000fe4000001ff00 */
[----:B------:R-:W-:Y:S01]  /*6080*/  ISETP.NE.U32.OR P5, PT, R0, 0x1, !P1 ;  /* 0x000000010000780c */ /* 0x000fe20004fa5470 */
[----:B------:R-:W-:Y:S01]  /*6090*/  VIADD R82, R77, UR48 ;  /* 0x000000304d527c36 */ /* 0x000fe20008000000 */
[----:B------:R-:W-:Y:S02]  /*60a0*/  PLOP3.LUT P2, PT, PT, PT, UP1, 0x80, 0x8 ;  /* 0x000000000008781c */ /* 0x000fe40003f4f018 */
[----:B------:R-:W-:Y:S02]  /*60b0*/  SEL R0, RZ, 0xffffffff, P3 ;  /* 0xffffffffff007807 */ /* 0x000fe40001800000 */
[----:B------:R-:W-:Y:S02]  /*60c0*/  LOP3.LUT P3, R75, R59, 0xff, RZ, 0xc0, !PT ;  /* 0x000000ff3b4b7812 */ /* 0x000fe4000786c0ff */
[----:B------:R-:W-:Y:S05]  /*60d0*/  P2R R78, PR, RZ, 0x20 ;  /* 0x00000020ff4e7803 */ /* 0x000fea0000000000 */
[----:B------:R-:W-:Y:S02]  /*60e0*/  @P5 SHF.L.U32 R2, R71, 0x1f, RZ ;  /* 0x0000001f47025819 */ /* 0x000fe400000006ff */
[----:B------:R-:W-:Y:S02]  /*60f0*/  @P2 SEL R0, R5, R0, !P3 ;  /* 0x0000000005002207 */ /* 0x000fe40005800000 */
[----:B------:R-:W1:Y:S02]  /*6100*/  @P5 SYNCS.PHASECHK.TRANS64.TRYWAIT P1, [UR48+0x40], R2 ;  /* 0x00004002ff0055a7 */ /* 0x000e640008021130 */
[----:B------:R-:W-:Y:S04]  /*6110*/  LOP3.LUT R0, R0, 0x1, RZ, 0xc0, !PT ;  /* 0x0000000100007812 */ /* 0x000fe800078ec0ff */
[----:B------:R-:W-:Y:S04]  /*6120*/  ISETP.NE.U32.AND P4, PT, R0, 0x1, PT ;  /* 0x000000010000780c */ /* 0x000fe80003f85070 */
[----:B------:R-:W-:Y:S01]  /*6130*/  P2R R80, PR, RZ, 0x10 ;  /* 0x00000010ff507803 */ /* 0x000fe20000000000 */
[----:B------:R3:W4:Y:S01]  /*6140*/  SYNCS.PHASECHK.TRANS64.TRYWAIT P0, [R74+URZ+0xb0], R3 ;  /* 0x0000b0034a0075a7 */ /* 0x00072200080011ff */
[----:B-1----:R-:W-:Y:S01]  /*6150*/  @P5 SEL R39, RZ, 0x1, !P1 ;  /* 0x00000001ff275807 */ /* 0x002fe20004800000 */
[----:B---3--:R-:W-:Y:S06]  /*6160*/  @!P5 BRA `(.L_x_109) ;  /* 0x000000000058d947 */ /* 0x008fec0003800000 */
[C---:B------:R-:W-:Y:S01]  /*6170*/  VIADD R0, R82.reuse, 0x200 ;  /* 0x0000020052007836 */ /* 0x040fe20000000000 */
[----:B------:R-:W-:Y:S01]  /*6180*/  LOP3.LUT P5, RZ, R65, 0x40, RZ, 0xc0, !PT ;  /* 0x0000004041ff7812 */ /* 0x000fe200078ac0ff */
[----:B------:R-:W-:Y:S01]  /*6190*/  BSSY B0, `(.L_x_110) ;  /* 0x000000e000007945 */ /* 0x000fe20003800000 */
[----:B------:R-:W-:Y:S01]  /*61a0*/  ISETP.NE.AND P2, PT, R39, RZ, PT ;  /* 0x000000ff2700720c */ /* 0x000fe20003f45270 */
[----:B------:R-:W-:Y:S01]  /*61b0*/  @P4 VIADD R2, R82, 0x210 ;  /* 0x0000021052024836 */ /* 0x000fe20000000000 */
[----:B------:R-:W-:Y:S01]  /*61c0*/  PLOP3.LUT P1, PT, PT, PT, PT, 0x8, 0x80 ;  /* 0x000000000080781c */ /* 0x000fe20003f2e170 */
[----:B------:R-:W-:Y:S01]  /*61d0*/  IMAD.MOV.U32 R51, RZ, RZ, RZ ;  /* 0x000000ffff337224 */ /* 0x000fe200078e00ff */
[----:B------:R-:W-:Y:S02]  /*61e0*/  @P4 PLOP3.LUT P1, PT, P5, PT, PT, 0x80, 0x8 ;  /* 0x000000000008481c */ /* 0x000fe40002f2f070 */
[----:B------:R-:W-:Y:S02]  /*61f0*/  CS2R R48, SRZ ;  /* 0x0000000000307805 */ /* 0x000fe4000001ff00 */
[----:B------:R-:W-:Y:S02]  /*6200*/  CS2R R42, SRZ ;  /* 0x00000000002a7805 */ /* 0x000fe4000001ff00 */
[----:B------:R-:W-:Y:S07]  /*6210*/  CS2R R40, SRZ ;  /* 0x0000000000287805 */ /* 0x000fee000001ff00 */
[----:B------:R-:W-:Y:S01]  /*6220*/  @P1 VIADD R2, R0, 0xfffffff0 ;  /* 0xfffffff000021836 */ /* 0x000fe20000000000 */
[----:B------:R-:W-:Y:S06]  /*6230*/  @P2 BRA `(.L_x_111) ;  /* 0x00000000000c2947 */ /* 0x000fec0003800000 */
[----:B------:R-:W-:Y:S04]  /*6240*/  SHF.L.U32 R5, R71, 0x1f, RZ ;  /* 0x0000001f47057819 */ /* 0x000fe800000006ff */
[----:B------:R-:W1:Y:S02]  /*6250*/  SYNCS.PHASECHK.TRANS64.TRYWAIT P1, [UR48+0x40], R5 ;  /* 0x00004005ff0075a7 */ /* 0x000e640008021130 */
[----:B-1----:R-:W-:Y:S05]  /*6260*/  @!P1 BRA `(.L_x_112) ;  /* 0x0000003000349947 */ /* 0x002fea0003800000 */
.L_x_111:
[----:B------:R-:W-:Y:S05]  /*6270*/  BSYNC B0 ;  /* 0x0000000000007941 */ /* 0x000fea0003800000 */
.L_x_110:
[----:B------:R-:W-:Y:S01]  /*6280*/  ISETP.NE.AND P1, PT, R80, RZ, PT ;  /* 0x000000ff5000720c */ /* 0x000fe20003f25270 */
[----:B------:R-:W-:Y:S11]  /*6290*/  HFMA2 R38, -RZ, RZ, 0, 5.9604644775390625e-08 ;  /* 0x00000001ff267431 */ /* 0x000ff600000001ff */
[----:B------:R-:W-:Y:S01]  /*62a0*/  @!UPT UIADD3 URZ, UPT, UPT, URZ, URZ, URZ ;  /* 0x000000fffffff290 */ /* 0x000fe2000fffe0ff */
[----:B------:R3:W1:Y:S04]  /*62b0*/  @P1 LDS.128 R48, [R2] ;  /* 0x0000000002301984 */ /* 0x0006680000000c00 */
[----:B------:R3:W1:Y:S02]  /*62c0*/  @P1 LDS.128 R40, [R77+UR48+0x200] ;  /* 0x000200304d281984 */ /* 0x0006640008000c00 */
.L_x_109:
[----:B------:R-:W-:Y:S05]  /*62d0*/  BSYNC B1 ;  /* 0x0000000000017941 */ /* 0x000fea0003800000 */
.L_x_108:
[----:B-1----:R-:W-:Y:S04]  /*62e0*/  SHF.R.U32.HI R5, RZ, 0x15, R34 ;  /* 0x00000015ff057819 */ /* 0x002fe80000011622 */
[----:B------:R-:W-:Y:S01]  /*62f0*/  LOP3.LUT P1, RZ, R5, 0x3, R66, 0x48, !PT ;  /* 0x0000000305ff7812 */ /* 0x000fe20007824842 */
[----:B------:R-:W-:Y:S01]  /*6300*/  @!UPT UIADD3 URZ, UPT, UPT, URZ, URZ, URZ ;  /* 0x000000fffffff290 */ /* 0x000fe2000fffe0ff */
[----:B----4-:R-:W-:Y:S11]  /*6310*/  @P0 BRA `(.L_x_113) ;  /* 0x0000000000080947 */ /* 0x010ff60003800000 */
[----:B------:R-:W1:Y:S02]  /*6320*/  SYNCS.PHASECHK.TRANS64.TRYWAIT P0, [R74+URZ+0xb0], R3 ;  /* 0x0000b0034a0075a7 */ /* 0x000e6400080011ff */
[----:B-1----:R-:W-:Y:S05]  /*6330*/  @!P0 BRA `(.L_x_114) ;  /* 0x0000003000188947 */ /* 0x002fea0003800000 */
.L_x_113:
[----:B------:R-:W-:Y:S05]  /*6340*/  @!P1 BRA `(.L_x_115) ;  /* 0x0000000000409947 */ /* 0x000fea0003800000 */
[----:B------:R-:W4:Y:S01]  /*6350*/  LDCU.64 UR8, c[0x4][0x70] ;  /* 0x01000e00ff0877ac */ /* 0x000f220008000a00 */
[----:B-1----:R-:W-:Y:S01]  /*6360*/  MOV R3, 0x0 ;  /* 0x0000000000037802 */ /* 0x002fe20000000f00 */
[----:B------:R-:W-:Y:S02]  /*6370*/  HFMA2 R12, -RZ, RZ, 0, 5.9604644775390625e-08 ;  /* 0x00000001ff0c7431 */ /* 0x000fe400000001ff */
[----:B------:R-:W-:Y:S02]  /*6380*/  IMAD.MOV.U32 R8, RZ, RZ, 0x192 ;  /* 0x00000192ff087424 */ /* 0x000fe400078e00ff */
[----:B------:R-:W-:Y:S01]  /*6390*/  IMAD.MOV.U32 R13, RZ, RZ, RZ ;  /* 0x000000ffff0d7224 */ /* 0x000fe200078e00ff */
[----:B------:R-:W1:Y:S01]  /*63a0*/  LDCU.64 UR6, c[0x4][0x78] ;  /* 0x01000f00ff0677ac */ /* 0x000e620008000a00 */
[----:B---3--:R-:W3:Y:S01]  /*63b0*/  LDC.64 R2, c[0x4][R3] ;  /* 0x0100000003027b82 */ /* 0x008ee20000000a00 */
[----:B------:R-:W5:Y:S01]  /*63c0*/  LDCU.64 UR4, c[0x4][0x10] ;  /* 0x01000200ff0477ac */ /* 0x000f620008000a00 */
[----:B----4-:R-:W-:Y:S01]  /*63d0*/  MOV R5, UR9 ;  /* 0x0000000900057c02 */ /* 0x010fe20008000f00 */
[----:B------:R-:W-:Y:S01]  /*63e0*/  IMAD.U32 R4, RZ, RZ, UR8 ;  /* 0x00000008ff047e24 */ /* 0x000fe2000f8e00ff */
[----:B-1----:R-:W-:Y:S01]  /*63f0*/  MOV R7, UR7 ;  /* 0x0000000700077c02 */ /* 0x002fe20008000f00 */
[----:B------:R-:W-:Y:S01]  /*6400*/  IMAD.U32 R6, RZ, RZ, UR6 ;  /* 0x00000006ff067e24 */ /* 0x000fe2000f8e00ff */
[----:B-----5:R-:W-:Y:S01]  /*6410*/  MOV R11, UR5 ;  /* 0x00000005000b7c02 */ /* 0x020fe20008000f00 */
[----:B------:R-:W-:Y:S02]  /*6420*/  IMAD.U32 R10, RZ, RZ, UR4 ;  /* 0x00000004ff0a7e24 */ /* 0x000fe4000f8e00ff */
[----:B------:R-:W-:Y:S07]  /*6430*/  LEPC R20, `(.L_x_115) ;  /* 0x000000001014794e */ /* 0x000fee0000000000 */
[----:B--23--:R-:W-:Y:S05]  /*6440*/  CALL.ABS.NOINC R2 ;  /* 0x0000000002007343 */ /* 0x00cfea0003c00000 */
.L_x_115:
[----:B------:R-:W-:Y:S05]  /*6450*/  WARPSYNC.ALL ;  /* 0x0000000000007948 */ /* 0x000fea0003800000 */
[----:B------:R-:W-:Y:S01]  /*6460*/  R2UR UR4, R34 ;  /* 0x00000000220472ca */ /* 0x000fe200000e0000 */
[--C-:B------:R-:W-:Y:S01]  /*6470*/  HADD2.F32 R20, -RZ, R40.reuse.H0_H0 ;  /* 0x20000028ff147230 */ /* 0x100fe20000004100 */
[----:B------:R-:W-:Y:S01]  /*6480*/  MOV R81, 0x10 ;  /* 0x0000001000517802 */ /* 0x000fe20000000f00 */
[----:B------:R-:W-:Y:S01]  /*6490*/  HADD2.F32 R21, -RZ, R40.H1_H1 ;  /* 0x30000028ff157230 */ /* 0x000fe20000004100 */
[----:B------:R-:W-:Y:S01]  /*64a0*/  LOP3.LUT P6, RZ, R65, 0x40, RZ, 0xc0, !PT ;  /* 0x0000004041ff7812 */ /* 0x000fe200078cc0ff */
[----:B------:R-:W-:Y:S01]  /*64b0*/  HADD2.F32 R36, -RZ, R41.H1_H1 ;  /* 0x30000029ff247230 */ /* 0x000fe20000004100 */
[----:B------:R-:W-:Y:S01]  /*64c0*/  ISETP.NE.AND P0, PT, R72, RZ, PT ;  /* 0x000000ff4800720c */ /* 0x000fe20003f05270 */
[----:B------:R-:W-:Y:S01]  /*64d0*/  HADD2.F32 R37, -RZ, R43.H0_H0 ;  /* 0x2000002bff257230 */ /* 0x000fe20000004100 */
[----:B------:R-:W-:Y:S01]  /*64e0*/  SEL R81, R81, 0xfffffff0, !P6 ;  /* 0xfffffff051517807 */ /* 0x000fe20007000000 */
[----:B------:R-:W-:Y:S03]  /*64f0*/  BSSY.RECONVERGENT B0, `(.L_x_116) ;  /* 0x000004f000007945 */ /* 0x000fe60003800200 */
[----:B------:R-:W-:Y:S01]  /*6500*/  IADD3 R79, PT, PT, R82, R81, RZ ;  /* 0x00000051524f7210 */ /* 0x000fe20007ffe0ff */
[----:B------:R-:W2:Y:S02]  /*6510*/  LDTM.x16 R4, tmem[UR4] ;  /* 0x00000004000479ee */ /* 0x000ea40008240000 */
[C---:B--2---:R-:W-:Y:S01]  /*6520*/  FMUL R0, R32.reuse, R4 ;  /* 0x0000000420007220 */ /* 0x044fe20000400000 */
[C---:B---3--:R-:W-:Y:S01]  /*6530*/  FMUL R2, R32.reuse, R5 ;  /* 0x0000000520027220 */ /* 0x048fe20000400000 */
[C---:B-1----:R-:W-:Y:S01]  /*6540*/  FMUL R3, R32.reuse, R6 ;  /* 0x0000000620037220 */ /* 0x042fe20000400000 */
[C---:B------:R-:W-:Y:S01]  /*6550*/  FMUL R7, R32.reuse, R7 ;  /* 0x0000000720077220 */ /* 0x040fe20000400000 */
[C---:B------:R-:W-:Y:S01]  /*6560*/  FFMA R0, R35.reuse, R20, R0 ;  /* 0x0000001423007223 */ /* 0x040fe20000000000 */
[----:B------:R-:W-:Y:S02]  /*6570*/  HADD2.F32 R20, -RZ, R41.H0_H0 ;  /* 0x20000029ff147230 */ /* 0x000fe40000004100 */
[C---:B------:R-:W-:Y:S01]  /*6580*/  FFMA R2, R35.reuse, R21, R2 ;  /* 0x0000001523027223 */ /* 0x040fe20000000002 */
[--C-:B------:R-:W-:Y:S02]  /*6590*/  HADD2.F32 R21, -RZ, R42.reuse.H0_H0 ;  /* 0x2000002aff157230 */ /* 0x100fe40000004100 */
[C---:B------:R-:W-:Y:S01]  /*65a0*/  FMUL R4, R32.reuse, R8 ;  /* 0x0000000820047220 */ /* 0x040fe20000400000 */
[C---:B------:R-:W-:Y:S01]  /*65b0*/  FMUL R5, R32.reuse, R9 ;  /* 0x0000000920057220 */ /* 0x040fe20000400000 */
[C---:B------:R-:W-:Y:S01]  /*65c0*/  FFMA R3, R35.reuse, R20, R3 ;  /* 0x0000001423037223 */ /* 0x040fe20000000003 */
[----:B------:R-:W-:Y:S02]  /*65d0*/  HADD2.F32 R20, -RZ, R42.H1_H1 ;  /* 0x3000002aff147230 */ /* 0x000fe40000004100 */
[C---:B------:R-:W-:Y:S01]  /*65e0*/  FFMA R7, R35.reuse, R36, R7 ;  /* 0x0000002423077223 */ /* 0x040fe20000000007 */
[C---:B------:R-:W-:Y:S01]  /*65f0*/  FMUL R6, R32.reuse, R10 ;  /* 0x0000000a20067220 */ /* 0x040fe20000400000 */
[----:B------:R-:W-:Y:S02]  /*6600*/  HADD2.F32 R36, -RZ, R43.H1_H1 ;  /* 0x3000002bff247230 */ /* 0x000fe40000004100 */
[C---:B------:R-:W-:Y:S01]  /*6610*/  FMUL R11, R32.reuse, R11 ;  /* 0x0000000b200b7220 */ /* 0x040fe20000400000 */
[C---:B------:R-:W-:Y:S01]  /*6620*/  FFMA R4, R35.reuse, R21, R4 ;  /* 0x0000001523047223 */ /* 0x040fe20000000004 */
[C---:B------:R-:W-:Y:S01]  /*6630*/  FFMA R5, R35.reuse, R20, R5 ;  /* 0x0000001423057223 */ /* 0x040fe20000000005 */
[C---:B------:R-:W-:Y:S01]  /*6640*/  FFMA R6, R35.reuse, R37, R6 ;  /* 0x0000002523067223 */ /* 0x040fe20000000006 */
[--C-:B------:R-:W-:Y:S02]  /*6650*/  HADD2.F32 R20, -RZ, R48.reuse.H0_H0 ;  /* 0x20000030ff147230 */ /* 0x100fe40000004100 */
[C---:B------:R-:W-:Y:S01]  /*6660*/  FFMA R11, R35.reuse, R36, R11 ;  /* 0x00000024230b7223 */ /* 0x040fe2000000000b */
[C---:B------:R-:W-:Y:S01]  /*6670*/  FMUL R8, R32.reuse, R12 ;  /* 0x0000000c20087220 */ /* 0x040fe20000400000 */
[----:B------:R-:W-:Y:S02]  /*6680*/  HADD2.F32 R36, -RZ, R48.H1_H1 ;  /* 0x30000030ff247230 */ /* 0x000fe40000004100 */
[C---:B------:R-:W-:Y:S01]  /*6690*/  FMUL R9, R32.reuse, R13 ;  /* 0x0000000d20097220 */ /* 0x040fe20000400000 */
[--C-:B------:R-:W-:Y:S02]  /*66a0*/  HADD2.F32 R21, -RZ, R49.reuse.H0_H0 ;  /* 0x20000031ff157230 */ /* 0x100fe40000004100 */
[C---:B------:R-:W-:Y:S01]  /*66b0*/  FMUL R10, R32.reuse, R14 ;  /* 0x0000000e200a7220 */ /* 0x040fe20000400000 */
[C---:B------:R-:W-:Y:S01]  /*66c0*/  FFMA R8, R35.reuse, R20, R8 ;  /* 0x0000001423087223 */ /* 0x040fe20000000008 */
[----:B------:R-:W-:Y:S02]  /*66d0*/  HADD2.F32 R20, -RZ, R49.H1_H1 ;  /* 0x30000031ff147230 */ /* 0x000fe40000004100 */
[C---:B------:R-:W-:Y:S01]  /*66e0*/  FFMA R9, R35.reuse, R36, R9 ;  /* 0x0000002423097223 */ /* 0x040fe20000000009 */
[C---:B------:R-:W-:Y:S01]  /*66f0*/  FMUL R15, R32.reuse, R15 ;  /* 0x0000000f200f7220 */ /* 0x040fe20000400000 */
[C---:B------:R-:W-:Y:S01]  /*6700*/  FFMA R10, R35.reuse, R21, R10 ;  /* 0x00000015230a7223 */ /* 0x040fe2000000000a */
[--C-:B------:R-:W-:Y:S02]  /*6710*/  HADD2.F32 R21, -RZ, R50.reuse.H0_H0 ;  /* 0x20000032ff157230 */ /* 0x100fe40000004100 */
[C---:B------:R-:W-:Y:S01]  /*6720*/  FMUL R12, R32.reuse, R16 ;  /* 0x00000010200c7220 */ /* 0x040fe20000400000 */
[----:B------:R-:W-:Y:S02]  /*6730*/  HADD2.F32 R36, -RZ, R50.H1_H1 ;  /* 0x30000032ff247230 */ /* 0x000fe40000004100 */
[C---:B------:R-:W-:Y:S01]  /*6740*/  FFMA R15, R35.reuse, R20, R15 ;  /* 0x00000014230f7223 */ /* 0x040fe2000000000f */
[C---:B------:R-:W-:Y:S01]  /*6750*/  FMUL R13, R32.reuse, R17 ;  /* 0x00000011200d7220 */ /* 0x040fe20000400000 */
[--C-:B------:R-:W-:Y:S02]  /*6760*/  HADD2.F32 R37, -RZ, R51.reuse.H0_H0 ;  /* 0x20000033ff257230 */ /* 0x100fe40000004100 */
[C---:B------:R-:W-:Y:S01]  /*6770*/  FMUL R14, R32.reuse, R18 ;  /* 0x00000012200e7220 */ /* 0x040fe20000400000 */
[----:B------:R-:W-:Y:S02]  /*6780*/  HADD2.F32 R20, -RZ, R51.H1_H1 ;  /* 0x30000033ff147230 */ /* 0x000fe40000004100 */
[----:B------:R-:W-:Y:S01]  /*6790*/  FMUL R19, R32, R19 ;  /* 0x0000001320137220 */ /* 0x000fe20000400000 */
[----:B------:R-:W-:Y:S01]  /*67a0*/  F2FP.F16.F32.PACK_AB R44, R2, R0 ;  /* 0x00000000022c723e */ /* 0x000fe200000000ff */
[----:B------:R-:W-:Y:S01]  /*67b0*/  FFMA R12, R35, R21, R12 ;  /* 0x00000015230c7223 */ /* 0x000fe2000000000c */
[----:B------:R-:W-:Y:S01]  /*67c0*/  F2FP.F16.F32.PACK_AB R45, R7, R3 ;  /* 0x00000003072d723e */ /* 0x000fe200000000ff */
[----:B------:R-:W-:Y:S01]  /*67d0*/  FFMA R13, R35, R36, R13 ;  /* 0x00000024230d7223 */ /* 0x000fe2000000000d */
[----:B------:R-:W-:Y:S01]  /*67e0*/  F2FP.F16.F32.PACK_AB R46, R5, R4 ;  /* 0x00000004052e723e */ /* 0x000fe200000000ff */
[----:B------:R-:W-:Y:S01]  /*67f0*/  FFMA R14, R35, R37, R14 ;  /* 0x00000025230e7223 */ /* 0x000fe2000000000e */
[----:B------:R-:W-:Y:S01]  /*6800*/  F2FP.F16.F32.PACK_AB R47, R11, R6 ;  /* 0x000000060b2f723e */ /* 0x000fe200000000ff */
[----:B------:R-:W-:Y:S01]  /*6810*/  FFMA R19, R35, R20, R19 ;  /* 0x0000001423137223 */ /* 0x000fe20000000013 */
[----:B------:R-:W-:Y:S02]  /*6820*/  F2FP.F16.F32.PACK_AB R84, R9, R8 ;  /* 0x000000080954723e */ /* 0x000fe400000000ff */
[----:B------:R-:W-:Y:S01]  /*6830*/  F2FP.F16.F32.PACK_AB R85, R15, R10 ;  /* 0x0000000a0f55723e */ /* 0x000fe200000000ff */
[----:B------:R1:W-:Y:S01]  /*6840*/  STS.128 [R77+UR48+0x200], R44 ;  /* 0x0002002c4d007988 */ /* 0x0003e20008000c30 */
[----:B------:R-:W-:Y:S02]  /*6850*/  F2FP.F16.F32.PACK_AB R86, R13, R12 ;  /* 0x0000000c0d56723e */ /* 0x000fe400000000ff */
[----:B------:R-:W-:Y:S05]  /*6860*/  F2FP.F16.F32.PACK_AB R87, R19, R14 ;  /* 0x0000000e1357723e */ /* 0x000fea00000000ff */
[----:B------:R1:W-:Y:S01]  /*6870*/  STS.128 [R79+0x200], R84 ;  /* 0x000200544f007388 */ /* 0x0003e20000000c00 */
[----:B------:R-:W-:Y:S01]  /*6880*/  @!PT LDS RZ, [RZ] ;  /* 0x00000000fffff984 */ /* 0x000fe20000000800 */
[----:B------:R-:W-:Y:S01]  /*6890*/  @!PT LDS RZ, [RZ] ;  /* 0x00000000fffff984 */ /* 0x000fe20000000800 */
[----:B------:R-:W-:Y:S01]  /*68a0*/  @!PT LDS RZ, [RZ] ;  /* 0x00000000fffff984 */ /* 0x000fe20000000800 */
[----:B------:R-:W-:Y:S01]  /*68b0*/  @!PT LDS RZ, [RZ] ;  /* 0x00000000fffff984 */ /* 0x000fe20000000800 */
[----:B------:R2:W-:Y:S07]  /*68c0*/  MEMBAR.ALL.CTA ;  /* 0x0000000000007992 */ /* 0x0005ee0000008000 */
[----:B--2---:R-:W2:Y:S02]  /*68d0*/  FENCE.VIEW.ASYNC.S ;  /* 0x00000000000073c6 */ /* 0x004ea40000000000 */
[----:B--2---:R-:W-:Y:S06]  /*68e0*/  BAR.SYNC.DEFER_BLOCKING 0x1, 0x80 ;  /* 0x0042000000007b1d */ /* 0x004fec0000010000 */
[----:B------:R-:W-:Y:S05]  /*68f0*/  @P0 BRA `(.L_x_117) ;  /* 0x0000000000380947 */ /* 0x000fea0003800000 */
[----:B------:R-:W-:Y:S02]  /*6900*/  UIADD3 UR4, UPT, UPT, UR48, 0x200, URZ ;  /* 0x0000020030047890 */ /* 0x000fe4000fffe0ff */
[----:B------:R-:W-:Y:S01]  /*6910*/  UIADD3 UR8, UP0, UPT, UR52, 0x680, URZ ;  /* 0x0000068034087890 */ /* 0x000fe2000ff1e0ff */
[----:B------:R-:W-:Y:S01]  /*6920*/  UMOV UR43, UR36 ;  /* 0x00000024002b7c82 */ /* 0x000fe20008000000 */
[----:B------:R-:W-:Y:S02]  /*6930*/  UIADD3 UR5, UPT, UPT, UR41, 0x40, URZ ;  /* 0x0000004029057890 */ /* 0x000fe4000fffe0ff */
[----:B------:R-:W-:Y:S01]  /*6940*/  MOV R67, UR4 ;  /* 0x0000000400437c02 */ /* 0x000fe20008000f00 */
[----:B------:R-:W-:Y:S02]  /*6950*/  UIADD3.X UR9, UPT, UPT, URZ, UR53, URZ, UP0, !UPT ;  /* 0x00000035ff097290 */ /* 0x000fe400087fe4ff */
[----:B------:R-:W-:Y:S01]  /*6960*/  UIADD3 UR4, UPT, UPT, UR48, 0xa00, URZ ;  /* 0x00000a0030047890 */ /* 0x000fe2000fffe0ff */
[----:B------:R-:W-:Y:S01]  /*6970*/  R2UR UR40, R67 ;  /* 0x00000000432872ca */ /* 0x000fe200000e0000 */
[----:B------:R-:W-:Y:S01]  /*6980*/  UMOV UR6, UR42 ;  /* 0x0000002a00067c82 */ /* 0x000fe20008000000 */
[----:B------:R-:W-:Y:S11]  /*6990*/  UMOV UR7, UR36 ;  /* 0x0000002400077c82 */ /* 0x000ff60008000000 */
[----:B------:R2:W-:Y:S01]  /*69a0*/  UTMASTG.3D [UR40], [UR8] ;  /* 0x00000028080073b5 */ /* 0x0005e20008010000 */
[----:B------:R2:W-:Y:S01]  /*69b0*/  UTMASTG.3D [UR4], [UR8] ;  /* 0x00000004080073b5 */ /* 0x0005e20008010000 */
[----:B------:R0:W-:Y:S01]  /*69c0*/  UTMACMDFLUSH ;  /* 0x00000000000079b7 */ /* 0x0001e20000000000 */
[----:B--2---:R-:W-:Y:S04]  /*69d0*/  DEPBAR.LE SB0, 0x1 ;  /* 0x000080400000791a */ /* 0x004fe80000000000 */
.L_x_117:
[----:B------:R-:W-:Y:S05]  /*69e0*/  BSYNC.RECONVERGENT B0 ;  /* 0x0000000000007941 */ /* 0x000fea0003800200 */
.L_x_116:
[----:B------:R-:W-:Y:S01]  /*69f0*/  BAR.SYNC.DEFER_BLOCKING 0x1, 0x80 ;  /* 0x0042000000007b1d */ /* 0x000fe20000010000 */
[----:B------:R-:W-:Y:S01]  /*6a00*/  ISETP.NE.AND P1, PT, R78, RZ, PT ;  /* 0x000000ff4e00720c */ /* 0x000fe20003f25270 */
[----:B------:R-:W-:Y:S01]  /*6a10*/  UISETP.NE.AND UP0, UPT, UR49, URZ, UPT ;  /* 0x000000ff3100728c */ /* 0x000fe2000bf05270 */
[----:B------:R-:W-:Y:S11]  /*6a20*/  LEA R3, R38, UR48, 0x3 ;  /* 0x0000003026037c11 */ /* 0x000ff6000f8e18ff */
[----:B------:R-:W-:Y:S01]  /*6a30*/  @P1 SHF.L.U32 R2, R71, 0x1f, RZ ;  /* 0x0000001f47021819 */ /* 0x000fe200000006ff */
[----:B------:R-:W-:Y:S06]  /*6a40*/  BRA.U !UP0, `(.L_x_118) ;  /* 0x0000000108247547 */ /* 0x000fec000b800000 */
[----:B------:R-:W-:Y:S01]  /*6a50*/  IMAD.U32 R5, RZ, RZ, UR51 ;  /* 0x00000033ff057e24 */ /* 0x000fe2000f8e00ff */
[----:B------:R-:W-:Y:S01]  /*6a60*/  MOV R0, UR37 ;  /* 0x0000002500007c02 */ /* 0x000fe20008000f00 */
[----:B------:R-:W-:Y:S03]  /*6a70*/  UIADD3 UR51, UPT, UPT, UR51, 0x1, URZ ;  /* 0x0000000133337890 */ /* 0x000fe6000fffe0ff */
[----:B------:R-:W-:Y:S01]  /*6a80*/  @P1 LEA R5, R5, UR48, 0x3 ;  /* 0x0000003005051c11 */ /* 0x000fe2000f8e18ff */
[----:B------:R-:W-:Y:S04]  /*6a90*/  UISETP.NE.AND UP0, UPT, UR51, 0x4, UPT ;  /* 0x000000043300788c */ /* 0x000fe8000bf05270 */
[----:B------:R-:W-:Y:S01]  /*6aa0*/  @P1 VIADD R5, R5, 0x60 ;  /* 0x0000006005051836 */ /* 0x000fe20000000000 */
[----:B------:R-:W-:Y:S04]  /*6ab0*/  USEL UR51, UR51, URZ, UP0 ;  /* 0x000000ff33337287 */ /* 0x000fe80008000000 */
[----:B------:R-:W-:Y:S04]  /*6ac0*/  @P1 PRMT R0, R0, 0x654, R5 ;  /* 0x0000065400001816 */ /* 0x000fe80000000005 */
[----:B------:R2:W-:Y:S04]  /*6ad0*/  @P1 SYNCS.ARRIVE.TRANS64.RED.A1T0 RZ, [R0+URZ], RZ ;  /* 0x000000ff00ff19a7 */ /* 0x0005e800081004ff */
.L_x_118:
[----:B------:R-:W3:Y:S01]  /*6ae0*/  @P1 SYNCS.PHASECHK.TRANS64.TRYWAIT P0, [R3+URZ+0x40], R2 ;  /* 0x00004002030015a7 */ /* 0x000ee200080011ff */
[----:B------:R-:W-:Y:S01]  /*6af0*/  BSSY B1, `(.L_x_119) ;  /* 0x0000012000017945 */ /* 0x000fe20003800000 */
[----:B---3--:R-:W-:Y:S03]  /*6b00*/  @P1 SEL R39, RZ, 0x1, !P0 ;  /* 0x00000001ff271807 */ /* 0x008fe60004000000 */
[----:B------:R-:W-:Y:S05]  /*6b10*/  @!P1 BRA `(.L_x_120) ;  /* 0x00000000003c9947 */ /* 0x000fea0003800000 */
[----:B------:R-:W-:Y:S01]  /*6b20*/  ISETP.NE.AND P1, PT, R80, RZ, PT ;  /* 0x000000ff5000720c */ /* 0x000fe20003f25270 */
[----:B------:R-:W-:Y:S01]  /*6b30*/  BSSY B0, `(.L_x_121) ;  /* 0x0000009000007945 */ /* 0x000fe20003800000 */
[----:B------:R-:W-:Y:S11]  /*6b40*/  ISETP.NE.AND P0, PT, R39, RZ, PT ;  /* 0x000000ff2700720c */ /* 0x000ff60003f05270 */
[----:B------:R-:W-:Y:S05]  /*6b50*/  @P1 IMAD R4, R38, 0x1000, R77 ;  /* 0x0000100026041824 */ /* 0x000fea00078e024d */
[----:B------:R-:W-:Y:S05]  /*6b60*/  @P1 IADD3 R2, PT, PT, R4, UR48, RZ ;  /* 0x0000003004021c10 */ /* 0x000fea000fffe0ff */
[----:B------:R-:W-:Y:S01]  /*6b70*/  @P1 IMAD.IADD R2, R81, 0x1, R2 ;  /* 0x0000000151021824 */ /* 0x000fe200078e0202 */
[----:B------:R-:W-:Y:S06]  /*6b80*/  @P0 BRA `(.L_x_122) ;  /* 0x00000000000c0947 */ /* 0x000fec0003800000 */
[----:B--2---:R-:W-:Y:S04]  /*6b90*/  SHF.L.U32 R0, R71, 0x1f, RZ ;  /* 0x0000001f47007819 */ /* 0x004fe800000006ff */
[----:B------:R-:W2:Y:S02]  /*6ba0*/  SYNCS.PHASECHK.TRANS64.TRYWAIT P0, [R3+URZ+0x40], R0 ;  /* 0x00004000030075a7 */ /* 0x000ea400080011ff */
[----:B--2---:R-:W-:Y:S05]  /*6bb0*/  @!P0 BRA `(.L_x_123) ;  /* 0x00000028000c8947 */ /* 0x004fea0003800000 */
.L_x_122:
[----:B------:R-:W-:Y:S05]  /*6bc0*/  BSYNC B0 ;  /* 0x0000000000007941 */ /* 0x000fea0003800000 */
.L_x_121:
[----:B------:R-:W-:Y:S02]  /*6bd0*/  ISETP.NE.AND P0, PT, R80, RZ, PT ;  /* 0x000000ff5000720c */ /* 0x000fe40003f05270 */
[----:B------:R-:W-:Y:S11]  /*6be0*/  IADD3 R38, PT, PT, R38, 0x1, RZ ;  /* 0x0000000126267810 */ /* 0x000ff60007ffe0ff */
[----:B------:R3:W4:Y:S04]  /*6bf0*/  @P0 LDS.128 R40, [R4+UR48+0x200] ;  /* 0x0002003004280984 */ /* 0x0007280008000c00 */
[----:B------:R3:W1:Y:S02]  /*6c00*/  @P0 LDS.128 R48, [R2+0x200] ;  /* 0x0002000002300984 */ /* 0x0006640000000c00 */
.L_x_120:
[----:B------:R-:W-:Y:S05]  /*6c10*/  BSYNC B1 ;  /* 0x0000000000017941 */ /* 0x000fea0003800000 */
.L_x_119:
[----:B--2---:R-:W-:Y:S05]  /*6c20*/  VIADD R3, R34, 0x10 ;  /* 0x0000001022037836 */ /* 0x004fea0000000000 */
[----:B------:R-:W-:Y:S04]  /*6c30*/  SHF.R.U32.HI R3, RZ, 0x15, R3 ;  /* 0x00000015ff037819 */ /* 0x000fe80000011603 */
[----:B------:R-:W-:Y:S11]  /*6c40*/  LOP3.LUT P0, RZ, R3, 0x3, R66, 0x48, !PT ;  /* 0x0000000303ff7812 */ /* 0x000ff60007804842 */
[----:B------:R-:W-:Y:S02]  /*6c50*/  @!UPT UIADD3 URZ, UPT, UPT, URZ, URZ, URZ ;  /* 0x000000fffffff290 */ /* 0x000fe4000fffe0ff */
[----:B------:R-:W-:Y:S05]  /*6c60*/  @!P0 BRA `(.L_x_124) ;  /* 0x0000000000408947 */ /* 0x000fea0003800000 */
[----:B------:R-:W2:Y:S01]  /*6c70*/  LDCU.64 UR8, c[0x4][0x70] ;  /* 0x01000e00ff0877ac */ /* 0x000ea20008000a00 */
[----:B------:R-:W-:Y:S01]  /*6c80*/  MOV R3, 0x0 ;  /* 0x0000000000037802 */ /* 0x000fe20000000f00 */
[----:B------:R-:W-:Y:S02]  /*6c90*/  HFMA2 R12, -RZ, RZ, 0, 5.9604644775390625e-08 ;  /* 0x00000001ff0c7431 */ /* 0x000fe400000001ff */
[----:B------:R-:W-:Y:S02]  /*6ca0*/  IMAD.MOV.U32 R8, RZ, RZ, 0x192 ;  /* 0x00000192ff087424 */ /* 0x000fe400078e00ff */
[----:B------:R-:W-:Y:S01]  /*6cb0*/  IMAD.MOV.U32 R13, RZ, RZ, RZ ;  /* 0x000000ffff0d7224 */ /* 0x000fe200078e00ff */
[----:B------:R-:W5:Y:S01]  /*6cc0*/  LDCU.64 UR6, c[0x4][0x78] ;  /* 0x01000f00ff0677ac */ /* 0x000f620008000a00 */
[----:B---3--:R-:W3:Y:S01]  /*6cd0*/  LDC.64 R2, c[0x4][R3] ;  /* 0x0100000003027b82 */ /* 0x008ee20000000a00 */
[----:B------:R-:W4:Y:S01]  /*6ce0*/  LDCU.64 UR4, c[0x4][0x10] ;  /* 0x01000200ff0477ac */ /* 0x000f220008000a00 */
[----:B--2---:R-:W-:Y:S01]  /*6cf0*/  MOV R5, UR9 ;  /* 0x0000000900057c02 */ /* 0x004fe20008000f00 */
[----:B------:R-:W-:Y:S01]  /*6d00*/  IMAD.U32 R4, RZ, RZ, UR8 ;  /* 0x00000008ff047e24 */ /* 0x000fe2000f8e00ff */
[----:B-----5:R-:W-:Y:S01]  /*6d10*/  MOV R7, UR7 ;  /* 0x0000000700077c02 */ /* 0x020fe20008000f00 */
[----:B------:R-:W-:Y:S01]  /*6d20*/  IMAD.U32 R6, RZ, RZ, UR6 ;  /* 0x00000006ff067e24 */ /* 0x000fe2000f8e00ff */
[----:B----4-:R-:W-:Y:S01]  /*6d30*/  MOV R11, UR5 ;  /* 0x00000005000b7c02 */ /* 0x010fe20008000f00 */
[----:B------:R-:W-:Y:S02]  /*6d40*/  IMAD.U32 R10, RZ, RZ, UR4 ;  /* 0x00000004ff0a7e24 */ /* 0x000fe4000f8e00ff */
[----:B------:R-:W-:Y:S07]  /*6d50*/  LEPC R20, `(.L_x_124) ;  /* 0x000000001014794e */ /* 0x000fee0000000000 */
[----:B-1-3--:R-:W-:Y:S05]  /*6d60*/  CALL.ABS.NOINC R2 ;  /* 0x0000000002007343 */ /* 0x00afea0003c00000 */
.L_x_124:
[----:B------:R-:W-:Y:S01]  /*6d70*/  ISETP.NE.AND P6, PT, R78, RZ, PT ;  /* 0x000000ff4e00720c */ /* 0x000fe20003fc5270 */
[----:B------:R-:W-:Y:S05]  /*6d80*/  WARPSYNC.ALL ;  /* 0x0000000000007948 */ /* 0x000fea0003800000 */
[----:B------:R-:W-:Y:S01]  /*6d90*/  R2UR UR4, R34 ;  /* 0x00000000220472ca */ /* 0x000fe200000e0000 */
[--C-:B----4-:R-:W-:Y:S01]  /*6da0*/  HADD2.F32 R20, -RZ, R40.reuse.H0_H0 ;  /* 0x20000028ff147230 */ /* 0x110fe20000004100 */
[----:B------:R-:W-:Y:S01]  /*6db0*/  ISETP.NE.AND P0, PT, R72, RZ, PT ;  /* 0x000000ff4800720c */ /* 0x000fe20003f05270 */
[----:B------:R-:W-:Y:S01]  /*6dc0*/  HADD2.F32 R21, -RZ, R40.H1_H1 ;  /* 0x30000028ff157230 */ /* 0x000fe20000004100 */
[----:B------:R-:W-:Y:S01]  /*6dd0*/  MOV R82, UR51 ;  /* 0x0000003300527c02 */ /* 0x000fe20008000f00 */
[--C-:B------:R-:W-:Y:S01]  /*6de0*/  HADD2.F32 R36, -RZ, R41.reuse.H1_H1 ;  /* 0x30000029ff247230 */ /* 0x100fe20000004100 */
[----:B------:R-:W-:Y:S01]  /*6df0*/  MOV R83, UR37 ;  /* 0x0000002500537c02 */ /* 0x000fe20008000f00 */
[----:B-1----:R-:W-:Y:S01]  /*6e00*/  HADD2.F32 R37, -RZ, R48.H0_H0 ;  /* 0x20000030ff257230 */ /* 0x002fe20000004100 */
[----:B------:R-:W-:Y:S01]  /*6e10*/  @P6 LEA R82, R82, UR48, 0x3 ;  /* 0x0000003052526c11 */ /* 0x000fe2000f8e18ff */
[----:B------:R-:W-:Y:S01]  /*6e20*/  BSSY.RECONVERGENT B0, `(.L_x_125) ;  /* 0x0000052000007945 */ /* 0x000fe20003800200 */
[----:B------:R-:W-:Y:S02]  /*6e30*/  @P6 SHF.L.U32 R88, R71, 0x1f, RZ ;  /* 0x0000001f47586819 */ /* 0x000fe400000006ff */
[----:B------:R-:W-:Y:S01]  /*6e40*/  @P6 IADD3 R82, PT, PT, R82, 0x60, RZ ;  /* 0x0000006052526810 */ /* 0x000fe20007ffe0ff */
[----:B---3--:R-:W1:Y:S03]  /*6e50*/  LDTM.x16 R4, tmem[UR4+0x10] ;  /* 0x00001004000479ee */ /* 0x008e660008240000 */
[----:B------:R-:W-:Y:S02]  /*6e60*/  @P6 PRMT R82, R83, 0x654, R82 ;  /* 0x0000065453526816 */ /* 0x000fe40000000052 */
[----:B------:R-:W-:Y:S01]  /*6e70*/  LEA R83, R38, UR48, 0x3 ;  /* 0x0000003026537c11 */ /* 0x000fe2000f8e18ff */
[C---:B-1----:R-:W-:Y:S01]  /*6e80*/  FMUL R0, R32.reuse, R4 ;  /* 0x0000000420007220 */ /* 0x042fe20000400000 */
[C---:B------:R-:W-:Y:S01]  /*6e90*/  FMUL R2, R32.reuse, R5 ;  /* 0x0000000520027220 */ /* 0x040fe20000400000 */
[C---:B------:R-:W-:Y:S01]  /*6ea0*/  FMUL R3, R32.reuse, R6 ;  /* 0x0000000620037220 */ /* 0x040fe20000400000 */
[C---:B------:R-:W-:Y:S01]  /*6eb0*/  FMUL R7, R32.reuse, R7 ;  /* 0x0000000720077220 */ /* 0x040fe20000400000 */
[C---:B------:R-:W-:Y:S01]  /*6ec0*/  FFMA R0, R35.reuse, R20, R0 ;  /* 0x0000001423007223 */ /* 0x040fe20000000000 */
[----:B------:R-:W-:Y:S02]  /*6ed0*/  HADD2.F32 R20, -RZ, R41.H0_H0 ;  /* 0x20000029ff147230 */ /* 0x000fe40000004100 */
[C---:B------:R-:W-:Y:S01]  /*6ee0*/  FFMA R2, R35.reuse, R21, R2 ;  /* 0x0000001523027223 */ /* 0x040fe20000000002 */
[C---:B------:R-:W-:Y:S01]  /*6ef0*/  FMUL R4, R32.reuse, R8 ;  /* 0x0000000820047220 */ /* 0x040fe20000400000 */
[C---:B------:R-:W-:Y:S01]  /*6f00*/  FMUL R5, R32.reuse, R9 ;  /* 0x0000000920057220 */ /* 0x040fe20000400000 */
[--C-:B------:R-:W-:Y:S02]  /*6f10*/  HADD2.F32 R21, -RZ, R43.reuse.H0_H0 ;  /* 0x2000002bff157230 */ /* 0x100fe40000004100 */
[C---:B------:R-:W-:Y:S01]  /*6f20*/  FFMA R3, R35.reuse, R20, R3 ;  /* 0x0000001423037223 */ /* 0x040fe20000000003 */
[--C-:B------:R-:W-:Y:S02]  /*6f30*/  HADD2.F32 R20, -RZ, R42.reuse.H0_H0 ;  /* 0x2000002aff147230 */ /* 0x100fe40000004100 */
[C---:B------:R-:W-:Y:S01]  /*6f40*/  FFMA R7, R35.reuse, R36, R7 ;  /* 0x0000002423077223 */ /* 0x040fe20000000007 */
[C---:B------:R-:W-:Y:S01]  /*6f50*/  FMUL R6, R32.reuse, R10 ;  /* 0x0000000a20067220 */ /* 0x040fe20000400000 */
[----:B------:R-:W-:Y:S02]  /*6f60*/  HADD2.F32 R36, -RZ, R43.H1_H1 ;  /* 0x3000002bff247230 */ /* 0x000fe40000004100 */
[C---:B------:R-:W-:Y:S01]  /*6f70*/  FMUL R11, R32.reuse, R11 ;  /* 0x0000000b200b7220 */ /* 0x040fe20000400000 */
[C---:B------:R-:W-:Y:S01]  /*6f80*/  FFMA R4, R35.reuse, R20, R4 ;  /* 0x0000001423047223 */ /* 0x040fe20000000004 */
[----:B------:R-:W-:Y:S02]  /*6f90*/  HADD2.F32 R20, -RZ, R42.H1_H1 ;  /* 0x3000002aff147230 */ /* 0x000fe40000004100 */
[C---:B------:R-:W-:Y:S01]  /*6fa0*/  FMUL R8, R32.reuse, R12 ;  /* 0x0000000c20087220 */ /* 0x040fe20000400000 */
[C---:B------:R-:W-:Y:S01]  /*6fb0*/  FMUL R9, R32.reuse, R13 ;  /* 0x0000000d20097220 */ /* 0x040fe20000400000 */
[C---:B------:R-:W-:Y:S01]  /*6fc0*/  FMUL R10, R32.reuse, R14 ;  /* 0x0000000e200a7220 */ /* 0x040fe20000400000 */
[C---:B------:R-:W-:Y:S01]  /*6fd0*/  FMUL R15, R32.reuse, R15 ;  /* 0x0000000f200f7220 */ /* 0x040fe20000400000 */
[C---:B------:R-:W-:Y:S01]  /*6fe0*/  FFMA R5, R35.reuse, R20, R5 ;  /* 0x0000001423057223 */ /* 0x040fe20000000005 */
[----:B------:R-:W-:Y:S02]  /*6ff0*/  HADD2.F32 R20, -RZ, R48.H1_H1 ;  /* 0x30000030ff147230 */ /* 0x000fe40000004100 */
[C---:B------:R-:W-:Y:S01]  /*7000*/  FFMA R6, R35.reuse, R21, R6 ;  /* 0x0000001523067223 */ /* 0x040fe20000000006 */
[C---:B------:R-:W-:Y:S01]  /*7010*/  FFMA R11, R35.reuse, R36, R11 ;  /* 0x00000024230b7223 */ /* 0x040fe2000000000b */
[C---:B------:R-:W-:Y:S01]  /*7020*/  FFMA R8, R35.reuse, R37, R8 ;  /* 0x0000002523087223 */ /* 0x040fe20000000008 */
[--C-:B------:R-:W-:Y:S02]  /*7030*/  HADD2.F32 R21, -RZ, R49.reuse.H0_H0 ;  /* 0x20000031ff157230 */ /* 0x100fe40000004100 */
[C---:B------:R-:W-:Y:S01]  /*7040*/  FFMA R9, R35.reuse, R20, R9 ;  /* 0x0000001423097223 */ /* 0x040fe20000000009 */
[----:B------:R-:W-:Y:S02]  /*7050*/  HADD2.F32 R20, -RZ, R49.H1_H1 ;  /* 0x30000031ff147230 */ /* 0x000fe40000004100 */
[C---:B------:R-:W-:Y:S01]  /*7060*/  FMUL R12, R32.reuse, R16 ;  /* 0x00000010200c7220 */ /* 0x040fe20000400000 */
[C---:B------:R-:W-:Y:S01]  /*7070*/  FMUL R13, R32.reuse, R17 ;  /* 0x00000011200d7220 */ /* 0x040fe20000400000 */
[C---:B------:R-:W-:Y:S01]  /*7080*/  FFMA R10, R35.reuse, R21, R10 ;  /* 0x00000015230a7223 */ /* 0x040fe2000000000a */
[--C-:B------:R-:W-:Y:S02]  /*7090*/  HADD2.F32 R21, -RZ, R50.reuse.H0_H0 ;  /* 0x20000032ff157230 */ /* 0x100fe40000004100 */
[C---:B------:R-:W-:Y:S01]  /*70a0*/  FFMA R15, R35.reuse, R20, R15 ;  /* 0x00000014230f7223 */ /* 0x040fe2000000000f */
[----:B------:R-:W-:Y:S02]  /*70b0*/  HADD2.F32 R20, -RZ, R50.H1_H1 ;  /* 0x30000032ff147230 */ /* 0x000fe40000004100 */
[C---:B------:R-:W-:Y:S01]  /*70c0*/  FMUL R14, R32.reuse, R18 ;  /* 0x00000012200e7220 */ /* 0x040fe20000400000 */
[--C-:B------:R-:W-:Y:S02]  /*70d0*/  HADD2.F32 R37, -RZ, R51.reuse.H0_H0 ;  /* 0x20000033ff257230 */ /* 0x100fe40000004100 */
[----:B------:R-:W-:Y:S01]  /*70e0*/  FMUL R19, R32, R19 ;  /* 0x0000001320137220 */ /* 0x000fe20000400000 */
[----:B------:R-:W-:Y:S01]  /*70f0*/  HADD2.F32 R36, -RZ, R51.H1_H1 ;  /* 0x30000033ff247230 */ /* 0x000fe20000004100 */
        /* <DEDUP_REMOVED lines=22> */
[----:B------:R-:W-:Y:S02]  /*7260*/  UIADD3 UR12, UP0, UPT, UR52, 0x680, URZ ;  /* 0x00000680340c7890 */ /* 0x000fe4000ff1e0ff */
[----:B------:R-:W-:Y:S02]  /*7270*/  UIADD3 UR9, UPT, UPT, UR41, 0x10, URZ ;  /* 0x0000001029097890 */ /* 0x000fe4000fffe0ff */
[----:B------:R-:W-:Y:S02]  /*7280*/  UIADD3 UR8, UPT, UPT, UR48, 0x1200, URZ ;  /* 0x0000120030087890 */ /* 0x000fe4000fffe0ff */
[----:B------:R-:W-:Y:S01]  /*7290*/  UIADD3.X UR13, UPT, UPT, URZ, UR53, URZ, UP0, !UPT ;  /* 0x00000035ff0d7290 */ /* 0x000fe200087fe4ff */
[----:B------:R-:W-:Y:S01]  /*72a0*/  UMOV UR10, UR42 ;  /* 0x0000002a000a7c82 */ /* 0x000fe20008000000 */
[----:B------:R-:W-:Y:S01]  /*72b0*/  UMOV UR11, UR36 ;  /* 0x00000024000b7c82 */ /* 0x000fe20008000000 */
[----:B------:R-:W-:Y:S02]  /*72c0*/  UIADD3 UR5, UPT, UPT, UR41, 0x50, URZ ;  /* 0x0000005029057890 */ /* 0x000fe4000fffe0ff */
[----:B------:R-:W-:Y:S01]  /*72d0*/  UIADD3 UR4, UPT, UPT, UR48, 0x1a00, URZ ;  /* 0x00001a0030047890 */ /* 0x000fe2000fffe0ff */
[----:B------:R-:W-:Y:S03]  /*72e0*/  UMOV UR6, UR42 ;  /* 0x0000002a00067c82 */ /* 0x000fe60008000000 */
[----:B------:R2:W-:Y:S01]  /*72f0*/  UTMASTG.3D [UR8], [UR12] ;  /* 0x000000080c0073b5 */ /* 0x0005e20008010000 */
[----:B------:R-:W-:Y:S04]  /*7300*/  UMOV UR7, UR36 ;  /* 0x0000002400077c82 */ /* 0x000fe80008000000 */
[----:B------:R2:W-:Y:S01]  /*7310*/  UTMASTG.3D [UR4], [UR12] ;  /* 0x000000040c0073b5 */ /* 0x0005e20008010000 */
[----:B------:R0:W-:Y:S01]  /*7320*/  UTMACMDFLUSH ;  /* 0x00000000000079b7 */ /* 0x0001e20000000000 */
[----:B--2---:R-:W-:Y:S04]  /*7330*/  DEPBAR.LE SB0, 0x1 ;  /* 0x000080400000791a */ /* 0x004fe80000000000 */
.L_x_126:
[----:B------:R-:W-:Y:S05]  /*7340*/  BSYNC.RECONVERGENT B0 ;  /* 0x0000000000007941 */ /* 0x000fea0003800200 */
.L_x_125:
[----:B------:R-:W-:Y:S01]  /*7350*/  BAR.SYNC.DEFER_BLOCKING 0x1, 0x80 ;  /* 0x0042000000007b1d */ /* 0x000fe20000010000 */
[----:B------:R-:W-:Y:S04]  /*7360*/  UIADD3 UR40, UPT, UPT, UR51, 0x1, URZ ;  /* 0x0000000133287890 */ /* 0x000fe8000fffe0ff */
[----:B------:R-:W-:Y:S04]  /*7370*/  UISETP.NE.AND UP0, UPT, UR40, 0x4, UPT ;  /* 0x000000042800788c */ /* 0x000fe8000bf05270 */
[----:B------:R-:W-:Y:S01]  /*7380*/  USEL UR40, UR40, URZ, UP0 ;  /* 0x000000ff28287287 */ /* 0x000fe20008000000 */
[----:B------:R2:W-:Y:S01]  /*7390*/  @P6 SYNCS.ARRIVE.TRANS64.RED.A1T0 RZ, [R82+URZ], RZ ;  /* 0x000000ff52ff69a7 */ /* 0x0005e200081004ff */
[----:B------:R-:W-:Y:S01]  /*73a0*/  BSSY B1, `(.L_x_127) ;  /* 0x0000013000017945 */ /* 0x000fe20003800000 */
[----:B------:R-:W3:Y:S02]  /*73b0*/  @P6 SYNCS.PHASECHK.TRANS64.TRYWAIT P0, [R83+URZ+0x40], R88 ;  /* 0x00004058530065a7 */ /* 0x000ee400080011ff */
[----:B---3--:R-:W-:Y:S01]  /*73c0*/  @P6 SEL R39, RZ, 0x1, !P0 ;  /* 0x00000001ff276807 */ /* 0x008fe20004000000 */
[----:B--2---:R-:W-:Y:S06]  /*73d0*/  @!P6 BRA `(.L_x_128) ;  /* 0x00000000003ce947 */ /* 0x004fec0003800000 */
[----:B------:R-:W-:Y:S01]  /*73e0*/  ISETP.NE.AND P1, PT, R80, RZ, PT ;  /* 0x000000ff5000720c */ /* 0x000fe20003f25270 */
[----:B------:R-:W-:Y:S01]  /*73f0*/  BSSY B0, `(.L_x_129) ;  /* 0x0000009000007945 */ /* 0x000fe20003800000 */
[----:B------:R-:W-:Y:S11]  /*7400*/  ISETP.NE.AND P0, PT, R39, RZ, PT ;  /* 0x000000ff2700720c */ /* 0x000ff60003f05270 */
[----:B------:R-:W-:Y:S05]  /*7410*/  @P1 IMAD R2, R38, 0x1000, R77 ;  /* 0x0000100026021824 */ /* 0x000fea00078e024d */
[----:B------:R-:W-:Y:S05]  /*7420*/  @P1 IADD3 R0, PT, PT, R2, UR48, RZ ;  /* 0x0000003002001c10 */ /* 0x000fea000fffe0ff */
[----:B------:R-:W-:Y:S01]  /*7430*/  @P1 IMAD.IADD R0, R81, 0x1, R0 ;  /* 0x0000000151001824 */ /* 0x000fe200078e0200 */
[----:B------:R-:W-:Y:S06]  /*7440*/  @P0 BRA `(.L_x_130) ;  /* 0x00000000000c0947 */ /* 0x000fec0003800000 */
[----:B------:R-:W-:Y:S04]  /*7450*/  SHF.L.U32 R4, R71, 0x1f, RZ ;  /* 0x0000001f47047819 */ /* 0x000fe800000006ff */
[----:B------:R-:W2:Y:S02]  /*7460*/  SYNCS.PHASECHK.TRANS64.TRYWAIT P0, [R83+URZ+0x40], R4 ;  /* 0x00004004530075a7 */ /* 0x000ea400080011ff */
[----:B--2---:R-:W-:Y:S05]  /*7470*/  @!P0 BRA `(.L_x_131) ;  /* 0x0000001c00f08947 */ /* 0x004fea0003800000 */
.L_x_130:
[----:B------:R-:W-:Y:S05]  /*7480*/  BSYNC B0 ;  /* 0x0000000000007941 */ /* 0x000fea0003800000 */
.L_x_129:
[----:B------:R-:W-:Y:S02]  /*7490*/  ISETP.NE.AND P0, PT, R80, RZ, PT ;  /* 0x000000ff5000720c */ /* 0x000fe40003f05270 */
[----:B------:R-:W-:Y:S11]  /*74a0*/  IADD3 R38, PT, PT, R38, 0x1, RZ ;  /* 0x0000000126267810 */ /* 0x000ff60007ffe0ff */
[----:B------:R3:W4:Y:S04]  /*74b0*/  @P0 LDS.128 R40, [R2+UR48+0x200] ;  /* 0x0002003002280984 */ /* 0x0007280008000c00 */
[----:B------:R3:W1:Y:S02]  /*74c0*/  @P0 LDS.128 R48, [R0+0x200] ;  /* 0x0002000000300984 */ /* 0x0006640000000c00 */
.L_x_128:
[----:B------:R-:W-:Y:S05]  /*74d0*/  BSYNC B1 ;  /* 0x0000000000017941 */ /* 0x000fea0003800000 */
.L_x_127:
[----:B------:R-:W-:Y:S05]  /*74e0*/  VIADD R3, R34, 0x20 ;  /* 0x0000002022037836 */ /* 0x000fea0000000000 */
[----:B------:R-:W-:Y:S04]  /*74f0*/  SHF.R.U32.HI R3, RZ, 0x15, R3 ;  /* 0x00000015ff037819 */ /* 0x000fe80000011603 */
[----:B------:R-:W-:Y:S11]  /*7500*/  LOP3.LUT P0, RZ, R3, 0x3, R66, 0x48, !PT ;  /* 0x0000000303ff7812 */ /* 0x000ff60007804842 */
[----:B------:R-:W-:Y:S02]  /*7510*/  @!UPT UIADD3 URZ, UPT, UPT, URZ, URZ, URZ ;  /* 0x000000fffffff290 */ /* 0x000fe4000fffe0ff */
[----:B------:R-:W-:Y:S05]  /*7520*/  @!P0 BRA `(.L_x_132) ;  /* 0x0000000000408947 */ /* 0x000fea0003800000 */
[----:B------:R-:W5:Y:S01]  /*7530*/  LDCU.64 UR8, c[0x4][0x70] ;  /* 0x01000e00ff0877ac */ /* 0x000f620008000a00 */
[----:B------:R-:W-:Y:S01]  /*7540*/  MOV R3, 0x0 ;  /* 0x0000000000037802 */ /* 0x000fe20000000f00 */
[----:B------:R-:W-:Y:S02]  /*7550*/  HFMA2 R12, -RZ, RZ, 0, 5.9604644775390625e-08 ;  /* 0x00000001ff0c7431 */ /* 0x000fe400000001ff */
[----:B------:R-:W-:Y:S02]  /*7560*/  IMAD.MOV.U32 R8, RZ, RZ, 0x192 ;  /* 0x00000192ff087424 */ /* 0x000fe400078e00ff */
[----:B------:R-:W-:Y:S01]  /*7570*/  IMAD.MOV.U32 R13, RZ, RZ, RZ ;  /* 0x000000ffff0d7224 */ /* 0x000fe200078e00ff */
[----:B------:R-:W4:Y:S01]  /*7580*/  LDCU.64 UR6, c[0x4][0x78] ;  /* 0x01000f00ff0677ac */ /* 0x000f220008000a00 */
[----:B---3--:R-:W3:Y:S01]  /*7590*/  LDC.64 R2, c[0x4][R3] ;  /* 0x0100000003027b82 */ /* 0x008ee20000000a00 */
[----:B------:R-:W1:Y:S01]  /*75a0*/  LDCU.64 UR4, c[0x4][0x10] ;  /* 0x01000200ff0477ac */ /* 0x000e620008000a00 */
[----:B-----5:R-:W-:Y:S01]  /*75b0*/  MOV R5, UR9 ;  /* 0x0000000900057c02 */ /* 0x020fe20008000f00 */
[----:B--2---:R-:W-:Y:S01]  /*75c0*/  IMAD.U32 R4, RZ, RZ, UR8 ;  /* 0x00000008ff047e24 */ /* 0x004fe2000f8e00ff */
[----:B----4-:R-:W-:Y:S01]  /*75d0*/  MOV R7, UR7 ;  /* 0x0000000700077c02 */ /* 0x010fe20008000f00 */
[----:B------:R-:W-:Y:S01]  /*75e0*/  IMAD.U32 R6, RZ, RZ, UR6 ;  /* 0x00000006ff067e24 */ /* 0x000fe2000f8e00ff */
[----:B-1----:R-:W-:Y:S01]  /*75f0*/  MOV R11, UR5 ;  /* 0x00000005000b7c02 */ /* 0x002fe20008000f00 */
[----:B------:R-:W-:Y:S02]  /*7600*/  IMAD.U32 R10, RZ, RZ, UR4 ;  /* 0x00000004ff0a7e24 */ /* 0x000fe4000f8e00ff */
[----:B------:R-:W-:Y:S07]  /*7610*/  LEPC R20, `(.L_x_132) ;  /* 0x000000001014794e */ /* 0x000fee0000000000 */
[----:B---3--:R-:W-:Y:S05]  /*7620*/  CALL.ABS.NOINC R2 ;  /* 0x0000000002007343 */ /* 0x008fea0003c00000 */
.L_x_132:
        /* <DEDUP_REMOVED lines=8> */
[----:B--2---:R-:W-:Y:S01]  /*76b0*/  MOV R83, UR37 ;  /* 0x0000002500537c02 */ /* 0x004fe20008000f00 */
[----:B-1----:R-:W-:Y:S01]  /*76c0*/  HADD2.F32 R37, -RZ, R48.H0_H0 ;  /* 0x20000030ff257230 */ /* 0x002fe20000004100 */
[----:B------:R-:W-:Y:S01]  /*76d0*/  @P6 LEA R82, R82, UR48, 0x3 ;  /* 0x0000003052526c11 */ /* 0x000fe2000f8e18ff */
[----:B------:R-:W-:Y:S01]  /*76e0*/  BSSY.RECONVERGENT B0, `(.L_x_133) ;  /* 0x0000052000007945 */ /* 0x000fe20003800200 */
[----:B------:R-:W-:Y:S02]  /*76f0*/  LEA R88, R38, UR48, 0x3 ;  /* 0x0000003026587c11 */ /* 0x000fe4000f8e18ff */
[----:B------:R-:W-:Y:S01]  /*7700*/  @P6 IADD3 R82, PT, PT, R82, 0x60, RZ ;  /* 0x0000006052526810 */ /* 0x000fe20007ffe0ff */
[----:B------:R-:W3:Y:S03]  /*7710*/  LDTM.x16 R4, tmem[UR4+0x20] ;  /* 0x00002004000479ee */ /* 0x000ee60008240000 */
[----:B------:R-:W-:Y:S02]  /*7720*/  @P6 PRMT R82, R83, 0x654, R82 ;  /* 0x0000065453526816 */ /* 0x000fe40000000052 */
[----:B------:R-:W-:Y:S01]  /*7730*/  @P6 SHF.L.U32 R83, R71, 0x1f, RZ ;  /* 0x0000001f47536819 */ /* 0x000fe200000006ff */
[C---:B---3--:R-:W-:Y:S01]  /*7740*/  FMUL R0, R32.reuse, R4 ;  /* 0x0000000420007220 */ /* 0x048fe20000400000 */
        /* <DEDUP_REMOVED lines=75> */
.L_x_134:
[----:B------:R-:W-:Y:S05]  /*7c00*/  BSYNC.RECONVERGENT B0 ;  /* 0x0000000000007941 */ /* 0x000fea0003800200 */
.L_x_133:
        /* <DEDUP_REMOVED lines=19> */
.L_x_138:
[----:B------:R-:W-:Y:S05]  /*7d40*/  BSYNC B0 ;  /* 0x0000000000007941 */ /* 0x000fea0003800000 */
.L_x_137:
[----:B------:R-:W-:Y:S11]  /*7d50*/  ISETP.NE.AND P0, PT, R80, RZ, PT ;  /* 0x000000ff5000720c */ /* 0x000ff60003f05270 */
[----:B------:R-:W-:Y:S02]  /*7d60*/  @!UPT UIADD3 URZ, UPT, UPT, URZ, URZ, URZ ;  /* 0x000000fffffff290 */ /* 0x000fe4000fffe0ff */
[----:B------:R3:W4:Y:S04]  /*7d70*/  @P0 LDS.128 R40, [R38+UR48+0x200] ;  /* 0x0002003026280984 */ /* 0x0007280008000c00 */
[----:B------:R3:W1:Y:S02]  /*7d80*/  @P0 LDS.128 R48, [R81+0x200] ;  /* 0x0002000051300984 */ /* 0x0006640000000c00 */
.L_x_136:
[----:B------:R-:W-:Y:S05]  /*7d90*/  BSYNC B1 ;  /* 0x0000000000017941 */ /* 0x000fea0003800000 */
.L_x_135:
        /* <DEDUP_REMOVED lines=11> */
[----:B------:R-:W1:Y:S01]  /*7e50*/  LDC.64 R2, c[0x4][R3] ;  /* 0x0100000003027b82 */ /* 0x000e620000000a00 */
[----:B------:R-:W3:Y:S01]  /*7e60*/  LDCU.64 UR4, c[0x4][0x10] ;  /* 0x01000200ff0477ac */ /* 0x000ee20008000a00 */
[----:B--2---:R-:W-:Y:S01]  /*7e70*/  MOV R5, UR9 ;  /* 0x0000000900057c02 */ /* 0x004fe20008000f00 */
[----:B------:R-:W-:Y:S01]  /*7e80*/  IMAD.U32 R4, RZ, RZ, UR8 ;  /* 0x00000008ff047e24 */ /* 0x000fe2000f8e00ff */
[----:B-----5:R-:W-:Y:S01]  /*7e90*/  MOV R7, UR7 ;  /* 0x0000000700077c02 */ /* 0x020fe20008000f00 */
[----:B------:R-:W-:Y:S01]  /*7ea0*/  IMAD.U32 R6, RZ, RZ, UR6 ;  /* 0x00000006ff067e24 */ /* 0x000fe2000f8e00ff */
[----:B---3--:R-:W-:Y:S01]  /*7eb0*/  MOV R11, UR5 ;  /* 0x00000005000b7c02 */ /* 0x008fe20008000f00 */
[----:B------:R-:W-:Y:S02]  /*7ec0*/  IMAD.U32 R10, RZ, RZ, UR4 ;  /* 0x00000004ff0a7e24 */ /* 0x000fe4000f8e00ff */
[----:B------:R-:W-:Y:S07]  /*7ed0*/  LEPC R20, `(.L_x_140) ;  /* 0x000000001014794e */ /* 0x000fee0000000000 */
[----:B-1--4-:R-:W-:Y:S05]  /*7ee0*/  CALL.ABS.NOINC R2 ;  /* 0x0000000002007343 */ /* 0x012fea0003c00000 */
.L_x_140:
[----:B------:R-:W-:Y:S01]  /*7ef0*/  ISETP.NE.AND P0, PT, R72, RZ, PT ;  /* 0x000000ff4800720c */ /* 0x000fe20003f05270 */
[----:B------:R-:W-:Y:S05]  /*7f00*/  WARPSYNC.ALL ;  /* 0x0000000000007948 */ /* 0x000fea0003800000 */
[----:B------:R-:W-:Y:S01]  /*7f10*/  R2UR UR4, R34 ;  /* 0x00000000220472ca */ /* 0x000fe200000e0000 */
[--C-:B----4-:R-:W-:Y:S01]  /*7f20*/  HADD2.F32 R20, -RZ, R40.reuse.H0_H0 ;  /* 0x20000028ff147230 */ /* 0x110fe20000004100 */
[----:B------:R-:W-:Y:S01]  /*7f30*/  IADD3 R74, PT, PT, R74, 0xd0, RZ ;  /* 0x000000d04a4a7810 */ /* 0x000fe20007ffe0ff */
[----:B------:R-:W-:Y:S01]  /*7f40*/  HADD2.F32 R36, -RZ, R40.H1_H1 ;  /* 0x30000028ff247230 */ /* 0x000fe20000004100 */
[----:B------:R-:W-:Y:S01]  /*7f50*/  BSSY.RECONVERGENT B0, `(.L_x_141) ;  /* 0x0000053000007945 */ /* 0x000fe20003800200 */
[--C-:B------:R-:W-:Y:S01]  /*7f60*/  HADD2.F32 R21, -RZ, R41.reuse.H0_H0 ;  /* 0x20000029ff157230 */ /* 0x100fe20000004100 */
[----:B------:R-:W-:Y:S01]  /*7f70*/  LOP3.LUT R74, R74, 0xfefffff8, RZ, 0xc0, !PT ;  /* 0xfefffff84a4a7812 */ /* 0x000fe200078ec0ff */
[----:B---3--:R-:W-:Y:S02]  /*7f80*/  HADD2.F32 R38, -RZ, R41.H1_H1 ;  /* 0x30000029ff267230 */ /* 0x008fe40000004100 */
[--C-:B------:R-:W-:Y:S02]  /*7f90*/  HADD2.F32 R37, -RZ, R42.reuse.H0_H0 ;  /* 0x2000002aff257230 */ /* 0x100fe40000004100 */
[----:B------:R-:W-:Y:S02]  /*7fa0*/  HADD2.F32 R40, -RZ, R42.H1_H1 ;  /* 0x3000002aff287230 */ /* 0x000fe40000004100 */
[----:B------:R-:W2:Y:S01]  /*7fb0*/  LDTM.x16 R4, tmem[UR4+0x30] ;  /* 0x00003004000479ee */ /* 0x000ea20008240000 */
[----:B------:R-:W-:Y:S01]  /*7fc0*/  NOP ;  /* 0x0000000000007918 */ /* 0x000fe20000000000 */
[----:B--2---:R2:W-:Y:S01]  /*7fd0*/  SYNCS.ARRIVE.TRANS64.RED.A1T0 RZ, [R74+URZ], RZ ;  /* 0x000000ff4aff79a7 */ /* 0x0045e200081004ff */
[--C-:B------:R-:W-:Y:S02]  /*7fe0*/  HADD2.F32 R39, -RZ, R43.reuse.H0_H0 ;  /* 0x2000002bff277230 */ /* 0x100fe40000004100 */
[----:B------:R-:W-:Y:S02]  /*7ff0*/  HADD2.F32 R42, -RZ, R43.H1_H1 ;  /* 0x3000002bff2a7230 */ /* 0x000fe40000004100 */
[--C-:B-1----:R-:W-:Y:S02]  /*8000*/  HADD2.F32 R41, -RZ, R48.reuse.H0_H0 ;  /* 0x20000030ff297230 */ /* 0x102fe40000004100 */
[----:B------:R-:W-:Y:S02]  /*8010*/  HADD2.F32 R43, -RZ, R48.H1_H1 ;  /* 0x30000030ff2b7230 */ /* 0x000fe40000004100 */
[--C-:B------:R-:W-:Y:S02]  /*8020*/  HADD2.F32 R44, -RZ, R49.reuse.H0_H0 ;  /* 0x20000031ff2c7230 */ /* 0x100fe40000004100 */
[----:B------:R-:W-:Y:S02]  /*8030*/  HADD2.F32 R46, -RZ, R49.H1_H1 ;  /* 0x30000031ff2e7230 */ /* 0x000fe40000004100 */
[--C-:B------:R-:W-:Y:S02]  /*8040*/  HADD2.F32 R45, -RZ, R50.reuse.H0_H0 ;  /* 0x20000032ff2d7230 */ /* 0x100fe40000004100 */
[----:B------:R-:W-:Y:S02]  /*8050*/  HADD2.F32 R48, -RZ, R50.H1_H1 ;  /* 0x30000032ff307230 */ /* 0x000fe40000004100 */
[--C-:B------:R-:W-:Y:S02]  /*8060*/  HADD2.F32 R47, -RZ, R51.reuse.H0_H0 ;  /* 0x20000033ff2f7230 */ /* 0x100fe40000004100 */
[----:B------:R-:W-:Y:S02]  /*8070*/  HADD2.F32 R50, -RZ, R51.H1_H1 ;  /* 0x30000033ff327230 */ /* 0x000fe40000004100 */
[C---:B------:R-:W-:Y:S01]  /*8080*/  FMUL R4, R32.reuse, R4 ;  /* 0x0000000420047220 */ /* 0x040fe20000400000 */
[C---:B------:R-:W-:Y:S01]  /*8090*/  FMUL R5, R32.reuse, R5 ;  /* 0x0000000520057220 */ /* 0x040fe20000400000 */
[C---:B------:R-:W-:Y:S01]  /*80a0*/  FMUL R6, R32.reuse, R6 ;  /* 0x0000000620067220 */ /* 0x040fe20000400000 */
[C---:B------:R-:W-:Y:S01]  /*80b0*/  FMUL R7, R32.reuse, R7 ;  /* 0x0000000720077220 */ /* 0x040fe20000400000 */
[C---:B------:R-:W-:Y:S01]  /*80c0*/  FFMA R4, R35.reuse, R20, R4 ;  /* 0x0000001423047223 */ /* 0x040fe20000000004 */
        /* <DEDUP_REMOVED lines=21> */
[----:B------:R-:W-:Y:S01]  /*8220*/  FFMA R15, R35, R46, R15 ;  /* 0x0000002e230f7223 */ /* 0x000fe2000000000f */
        /* <DEDUP_REMOVED lines=20> */
[----:B-1----:R-:W1:Y:S02]  /*8370*/  FENCE.VIEW.ASYNC.S ;  /* 0x00000000000073c6 */ /* 0x002e640000000000 */
[----:B-1----:R-:W-:Y:S06]  /*8380*/  BAR.SYNC.DEFER_BLOCKING 0x1, 0x80 ;  /* 0x0042000000007b1d */ /* 0x002fec0000010000 */
        /* <DEDUP_REMOVED lines=14> */
[----:B-1----:R-:W-:Y:S04]  /*8470*/  DEPBAR.LE SB0, 0x1 ;  /* 0x000080400000791a */ /* 0x002fe80000000000 */
.L_x_142:
[----:B------:R-:W-:Y:S05]  /*8480*/  BSYNC.RECONVERGENT B0 ;  /* 0x0000000000007941 */ /* 0x000fea0003800200 */
.L_x_141:
[----:B------:R-:W-:Y:S01]  /*8490*/  BAR.SYNC.DEFER_BLOCKING 0x1, 0x80 ;  /* 0x0042000000007b1d */ /* 0x000fe20000010000 */
[----:B------:R-:W-:Y:S01]  /*84a0*/  UISETP.NE.AND UP0, UPT, UR49, -0x4, UPT ;  /* 0xfffffffc3100788c */ /* 0x000fe2000bf05270 */
[----:B------:R-:W-:Y:S08]  /*84b0*/  IADD3 R0, PT, PT, R30, 0x1, RZ ;  /* 0x000000011e007810 */ /* 0x000ff00007ffe0ff */
[----:B------:R-:W-:Y:S05]  /*84c0*/  BRA.U !UP0, `(.L_x_143) ;  /* 0x0000000108287547 */ /* 0x000fea000b800000 */
[----:B------:R-:W-:Y:S01]  /*84d0*/  ISETP.NE.AND P0, PT, R78, RZ, PT ;  /* 0x000000ff4e00720c */ /* 0x000fe20003f05270 */
[----:B------:R-:W-:Y:S01]  /*84e0*/  IMAD.U32 R3, RZ, RZ, UR51 ;  /* 0x00000033ff037e24 */ /* 0x000fe2000f8e00ff */
[----:B------:R-:W-:Y:S01]  /*84f0*/  UIADD3 UR51, UPT, UPT, UR51, 0x1, URZ ;  /* 0x0000000133337890 */ /* 0x000fe2000fffe0ff */
[----:B------:R-:W-:Y:S03]  /*8500*/  IMAD.U32 R2, RZ, RZ, UR37 ;  /* 0x00000025ff027e24 */ /* 0x000fe6000f8e00ff */
[----:B------:R-:W-:Y:S04]  /*8510*/  UISETP.NE.AND UP0, UPT, UR51, 0x4, UPT ;  /* 0x000000043300788c */ /* 0x000fe8000bf05270 */
[----:B------:R-:W-:Y:S03]  /*8520*/  USEL UR51, UR51, URZ, UP0 ;  /* 0x000000ff33337287 */ /* 0x000fe60008000000 */
[----:B------:R-:W-:Y:S05]  /*8530*/  @P0 LEA R3, R3, UR48, 0x3 ;  /* 0x0000003003030c11 */ /* 0x000fea000f8e18ff */
[----:B------:R-:W-:Y:S05]  /*8540*/  @P0 VIADD R3, R3, 0x60 ;  /* 0x0000006003030836 */ /* 0x000fea0000000000 */
[----:B------:R-:W-:Y:S04]  /*8550*/  @P0 PRMT R2, R2, 0x654, R3 ;  /* 0x0000065402020816 */ /* 0x000fe80000000003 */
[----:B------:R1:W-:Y:S03]  /*8560*/  @P0 SYNCS.ARRIVE.TRANS64.RED.A1T0 RZ, [R2+URZ], RZ ;  /* 0x000000ff02ff09a7 */ /* 0x0003e600081004ff */
.L_x_143:
[----:B------:R-:W-:Y:S01]  /*8570*/  ISETP.NE.AND P2, PT, R73, RZ, PT ;  /* 0x000000ff4900720c */ /* 0x000fe20003f45270 */
[----:B------:R-:W-:Y:S01]  /*8580*/  UIADD3 UR49, UPT, UPT, UR49, 0x4, URZ ;  /* 0x0000000431317890 */ /* 0x000fe2000fffe0ff */
[----:B------:R-:W-:Y:S01]  /*8590*/  ISETP.NE.AND P0, PT, R76, 0x2, PT ;  /* 0x000000024c00780c */ /* 0x000fe20003f05270 */
[----:B------:R-:W-:Y:S01]  /*85a0*/  IMAD.IADD R20, R29, 0x1, R58 ;  /* 0x000000011d147824 */ /* 0x000fe200078e023a */
[----:B------:R-:W-:Y:S01]  /*85b0*/  ISETP.NE.AND P1, PT, R0, 0x4, PT ;  /* 0x000000040000780c */ /* 0x000fe20003f25270 */
[----:B------:R-:W-:Y:S01]  /*85c0*/  IMAD.IADD R21, R31, 0x1, R60 ;  /* 0x000000011f157824 */ /* 0x000fe200078e023c */
[----:B-1----:R-:W-:Y:S02]  /*85d0*/  SEL R2, RZ, 0x1, P0 ;  /* 0x00000001ff027807 */ /* 0x002fe40000000000 */
[----:B------:R-:W-:Y:S02]  /*85e0*/  SEL R3, RZ, 0x1, P1 ;  /* 0x00000001ff037807 */ /* 0x000fe40000800000 */
[----:B------:R-:W-:Y:S02]  /*85f0*/  LOP3.LUT R69, R69, R2, RZ, 0x3c, !PT ;  /* 0x0000000245457212 */ /* 0x000fe400078e3cff */
[----:B------:R-:W-:Y:S02]  /*8600*/  LOP3.LUT R70, R70, R3, RZ, 0x3c, !PT ;  /* 0x0000000346467212 */ /* 0x000fe400078e3cff */
[----:B------:R-:W-:Y:S02]  /*8610*/  @P2 R2UR UR36, R68 ;  /* 0x00000000442422ca */ /* 0x000fe400000e0000 */
[----:B------:R-:W-:Y:S02]  /*8620*/  SEL R76, R76, RZ, P0 ;  /* 0x000000ff4c4c7207 */ /* 0x000fe40000000000 */
[----:B------:R-:W-:Y:S01]  /*8630*/  SEL R30, R0, RZ, P1 ;  /* 0x000000ff001e7207 */ /* 0x000fe20000800000 */
[----:B------:R-:W-:Y:S10]  /*8640*/  @P2 BRA `(.L_x_144) ;  /* 0xffffffcc00d42947 */ /* 0x000ff4000383ffff */
[----:B------:R-:W-:-:S09]  /*8650*/  UISETP.NE.AND UP0, UPT, UR50, URZ, UPT ;  /* 0x000000ff3200728c */ /* 0x000fd2000bf05270 */
[----:B------:R-:W-:Y:S05]  /*8660*/  BRA.U !UP0, `(.L_x_145) ;  /* 0x0000000108487547 */ /* 0x000fea000b800000 */
[----:B------:R-:W1:Y:S02]  /*8670*/  LDCU.64 UR4, c[0x0][0x890] ;  /* 0x00011200ff0477ac */ /* 0x000e640008000a00 */
[----:B-1----:R-:W-:-:S04]  /*8680*/  UISETP.NE.U32.AND UP0, UPT, UR4, URZ, UPT ;  /* 0x000000ff0400728c */ /* 0x002fc8000bf05070 */
[----:B------:R-:W-:-:S09]  /*8690*/  UISETP.NE.AND.EX UP0, UPT, UR5, URZ, UPT, UP0 ;  /* 0x000000ff0500728c */ /* 0x000fd2000bf05300 */
[----:B------:R-:W-:Y:S05]  /*86a0*/  BRA.U UP0, `(.L_x_146) ;  /* 0x00000001000c7547 */ /* 0x000fea000b800000 */
[----:B------:R-:W-:-:S13]  /*86b0*/  FSETP.NEU.AND P0, PT, R35, RZ, PT ;  /* 0x000000ff2300720b */ /* 0x000fda0003f0d000 */
[----:B------:R-:W-:Y:S05]  /*86c0*/  @!P0 EXIT ;  /* 0x000000000000894d */ /* 0x000fea0003800000 */
[----:B------:R-:W-:Y:S05]  /*86d0*/  BRA `(.L_x_145) ;  /* 0x00000000002c7947 */ /* 0x000fea0003800000 */
.L_x_146:
[----:B------:R-:W-:Y:S01]  /*86e0*/  ISETP.NE.AND P0, PT, R75, RZ, PT ;  /* 0x000000ff4b00720c */ /* 0x000fe20003f05270 */
[----:B------:R-:W-:-:S12]  /*86f0*/  BSSY.RECONVERGENT B0, `(.L_x_145) ;  /* 0x0000009000007945 */ /* 0x000fd80003800200 */
[----:B------:R-:W-:Y:S05]  /*8700*/  @P0 BRA `(.L_x_147) ;  /* 0x0000000000140947 */ /* 0x000fea0003800000 */
[----:B------:R-:W1:Y:S02]  /*8710*/  LDCU.64 UR4, c[0x0][0x888] ;  /* 0x00011100ff0477ac */ /* 0x000e640008000a00 */
[----:B-1----:R-:W-:-:S04]  /*8720*/  ISETP.NE.U32.AND P0, PT, RZ, UR4, PT ;  /* 0x00000004ff007c0c */ /* 0x002fc8000bf05070 */
[----:B------:R-:W-:-:S13]  /*8730*/  ISETP.NE.AND.EX P0, PT, RZ, UR5, PT, P0 ;  /* 0x00000005ff007c0c */ /* 0x000fda000bf05300 */
[----:B------:R-:W-:Y:S05]  /*8740*/  @!P0 EXIT ;  /* 0x000000000000894d */ /* 0x000fea0003800000 */
[----:B------:R-:W-:Y:S05]  /*8750*/  BRA `(.L_x_148) ;  /* 0x0000000000087947 */ /* 0x000fea0003800000 */
.L_x_147:
[----:B------:R-:W-:-:S13]  /*8760*/  FSETP.NEU.AND P0, PT, R35, RZ, PT ;  /* 0x000000ff2300720b */ /* 0x000fda0003f0d000 */
[----:B------:R-:W-:Y:S05]  /*8770*/  @!P0 EXIT ;  /* 0x000000000000894d */ /* 0x000fea0003800000 */
.L_x_148:
[----:B------:R-:W-:Y:S05]  /*8780*/  BSYNC.RECONVERGENT B0 ;  /* 0x0000000000007941 */ /* 0x000fea0003800200 */
.L_x_145:
[----:B------:R-:W-:Y:S01]  /*8790*/  ULEA UR4, UR51, UR48, 0x3 ;  /* 0x0000003033047291 */ /* 0x000fe2000f8e18ff */
[----:B------:R-:W-:-:S04]  /*87a0*/  DEPBAR.LE SB0, 0x0 ;  /* 0x000080000000791a */ /* 0x000fc80000000000 */
[----:B------:R-:W-:-:S04]  /*87b0*/  UIADD3 UR4, UPT, UPT, UR4, 0x60, URZ ;  /* 0x0000006004047890 */ /* 0x000fc8000fffe0ff */
[----:B------:R-:W-:-:S09]  /*87c0*/  UPRMT UR4, UR37, 0x654, UR4 ;  /* 0x0000065425047896 */ /* 0x000fd20008000004 */
[----:B------:R-:W-:Y:S01]  /*87d0*/  SYNCS.ARRIVE.TRANS64.RED.A1T0 RZ, [UR4], RZ ;  /* 0x000000ffffff79a7 */ /* 0x000fe20008100404 */
[----:B------:R-:W-:Y:S05]  /*87e0*/  EXIT ;  /* 0x000000000000794d */ /* 0x000fea0003800000 */
.L_x_24:
[----:B--2---:R2:W4:Y:S02]  /*87f0*/  SYNCS.PHASECHK.TRANS64.TRYWAIT P0, [R3+URZ+0x100], R2 ;  /* 0x00010002030075a7 */ /* 0x00452400080011ff */
[----:B----4-:R-:W-:Y:S05]  /*8800*/  @!P0 NANOSLEEP.SYNCS 0x989680 ;  /* 0x009896800000895d */ /* 0x010fea0003900000 */
[----:B------:R-:W4:Y:S02]  /*8810*/  @!P0 SYNCS.PHASECHK.TRANS64 P0, [R3+URZ+0x100], R2 ;  /* 0x00010002030085a7 */ /* 0x000f2400080010ff */
[----:B----4-:R-:W-:Y:S05]  /*8820*/  @!P0 BRA `(.L_x_24) ;  /* 0xfffffffc00f08947 */ /* 0x010fea000383ffff */
[----:B------:R-:W-:Y:S05]  /*8830*/  BRA `(.L_x_149) ;  /* 0xffffff8c00f47947 */ /* 0x000fea000383ffff */
.L_x_27:
[----:B-1----:R-:W-:-:S07]  /*8840*/  MOV R2, UR33 ;  /* 0x0000002100027c02 */ /* 0x002fce0008000f00 */
.L_x_150:
[----:B-1----:R1:W2:Y:S02]  /*8850*/  SYNCS.PHASECHK.TRANS64.TRYWAIT P0, [R2+URZ+0x20], R5 ;  /* 0x00002005020075a7 */ /* 0x0022a400080011ff */
[----:B--2---:R-:W-:Y:S05]  /*8860*/  @!P0 NANOSLEEP.SYNCS 0x989680 ;  /* 0x009896800000895d */ /* 0x004fea0003900000 */
[----:B------:R-:W2:Y:S02]  /*8870*/  @!P0 SYNCS.PHASECHK.TRANS64 P0, [R2+URZ+0x20], R5 ;  /* 0x00002005020085a7 */ /* 0x000ea400080010ff */
[----:B--2---:R-:W-:Y:S05]  /*8880*/  @!P0 BRA `(.L_x_150) ;  /* 0xfffffffc00f08947 */ /* 0x004fea000383ffff */
[----:B------:R-:W-:Y:S05]  /*8890*/  BRA `(.L_x_26) ;  /* 0xffffff9000587947 */ /* 0x000fea000383ffff */
.L_x_34:
[----:B-1----:R-:W-:-:S07]  /*88a0*/  MOV R2, UR17 ;  /* 0x0000001100027c02 */ /* 0x002fce0008000f00 */
.L_x_151:
[----:B-1----:R1:W2:Y:S02]  /*88b0*/  SYNCS.PHASECHK.TRANS64.TRYWAIT P0, [R2+URZ+0x20], R5 ;  /* 0x00002005020075a7 */ /* 0x0022a400080011ff */
[----:B--2---:R-:W-:Y:S05]  /*88c0*/  @!P0 NANOSLEEP.SYNCS 0x989680 ;  /* 0x009896800000895d */ /* 0x004fea0003900000 */
[----:B------:R-:W2:Y:S02]  /*88d0*/  @!P0 SYNCS.PHASECHK.TRANS64 P0, [R2+URZ+0x20], R5 ;  /* 0x00002005020085a7 */ /* 0x000ea400080010ff */
[----:B--2---:R-:W-:Y:S05]  /*88e0*/  @!P0 BRA `(.L_x_151) ;  /* 0xfffffffc00f08947 */ /* 0x004fea000383ffff */
[----:B------:R-:W-:Y:S05]  /*88f0*/  BRA `(.L_x_33) ;  /* 0xffffff9400107947 */ /* 0x000fea000383ffff */
.L_x_39:
[----:B-1----:R1:W2:Y:S02]  /*8900*/  SYNCS.PHASECHK.TRANS64.TRYWAIT P0, [R2+URZ+0x90], R3 ;  /* 0x00009003020075a7 */ /* 0x0022a400080011ff */
[----:B--2---:R-:W-:Y:S05]  /*8910*/  @!P0 NANOSLEEP.SYNCS 0x989680 ;  /* 0x009896800000895d */ /* 0x004fea0003900000 */
[----:B------:R-:W2:Y:S02]  /*8920*/  @!P0 SYNCS.PHASECHK.TRANS64 P0, [R2+URZ+0x90], R3 ;  /* 0x00009003020085a7 */ /* 0x000ea400080010ff */
[----:B--2---:R-:W-:Y:S05]  /*8930*/  @!P0 BRA `(.L_x_39) ;  /* 0xfffffffc00f08947 */ /* 0x004fea000383ffff */
[----:B------:R-:W-:Y:S05]  /*8940*/  BRA `(.L_x_152) ;  /* 0xffffff9400b07947 */ /* 0x000fea000383ffff */
.L_x_43:
[----:B---3--:R-:W-:-:S07]  /*8950*/  MOV R0, UR4 ;  /* 0x0000000400007c02 */ /* 0x008fce0008000f00 */
.L_x_153:
[----:B-1----:R1:W2:Y:S02]  /*8960*/  SYNCS.PHASECHK.TRANS64.TRYWAIT P0, [R0+URZ], R3 ;  /* 0x00000003000075a7 */ /* 0x0022a400080011ff */
[----:B--2---:R-:W-:Y:S05]  /*8970*/  @!P0 NANOSLEEP.SYNCS 0x989680 ;  /* 0x009896800000895d */ /* 0x004fea0003900000 */
[----:B------:R-:W2:Y:S02]  /*8980*/  @!P0 SYNCS.PHASECHK.TRANS64 P0, [R0+URZ], R3 ;  /* 0x00000003000085a7 */ /* 0x000ea400080010ff */
[----:B--2---:R-:W-:Y:S05]  /*8990*/  @!P0 BRA `(.L_x_153) ;  /* 0xfffffffc00f08947 */ /* 0x004fea000383ffff */
[----:B------:R-:W-:Y:S05]  /*89a0*/  BRA `(.L_x_154) ;  /* 0xffffff9c00207947 */ /* 0x000fea000383ffff */
.L_x_44:
[----:B---3--:R-:W-:-:S07]  /*89b0*/  MOV R0, UR4 ;  /* 0x0000000400007c02 */ /* 0x008fce0008000f00 */
.L_x_155:
[----:B-1----:R1:W2:Y:S02]  /*89c0*/  SYNCS.PHASECHK.TRANS64.TRYWAIT P0, [R0+URZ], R3 ;  /* 0x00000003000075a7 */ /* 0x0022a400080011ff */
[----:B--2---:R-:W-:Y:S05]  /*89d0*/  @!P0 NANOSLEEP.SYNCS 0x989680 ;  /* 0x009896800000895d */ /* 0x004fea0003900000 */
[----:B------:R-:W2:Y:S02]  /*89e0*/  @!P0 SYNCS.PHASECHK.TRANS64 P0, [R0+URZ], R3 ;  /* 0x00000003000085a7 */ /* 0x000ea400080010ff */
[----:B--2---:R-:W-:Y:S05]  /*89f0*/  @!P0 BRA `(.L_x_155) ;  /* 0xfffffffc00f08947 */ /* 0x004fea000383ffff */
[----:B------:R-:W-:Y:S05]  /*8a00*/  BRA `(.L_x_156) ;  /* 0xffffff9c002c7947 */ /* 0x000fea000383ffff */
.L_x_45:
[----:B---3--:R-:W-:-:S07]  /*8a10*/  MOV R0, UR4 ;  /* 0x0000000400007c02 */ /* 0x008fce0008000f00 */
.L_x_157:
[----:B-1----:R1:W2:Y:S02]  /*8a20*/  SYNCS.PHASECHK.TRANS64.TRYWAIT P0, [R0+URZ], R3 ;  /* 0x00000003000075a7 */ /* 0x0022a400080011ff */
[----:B--2---:R-:W-:Y:S05]  /*8a30*/  @!P0 NANOSLEEP.SYNCS 0x989680 ;  /* 0x009896800000895d */ /* 0x004fea0003900000 */
[----:B------:R-:W2:Y:S02]  /*8a40*/  @!P0 SYNCS.PHASECHK.TRANS64 P0, [R0+URZ], R3 ;  /* 0x00000003000085a7 */ /* 0x000ea400080010ff */
[----:B--2---:R-:W-:Y:S05]  /*8a50*/  @!P0 BRA `(.L_x_157) ;  /* 0xfffffffc00f08947 */ /* 0x004fea000383ffff */
[----:B------:R-:W-:Y:S05]  /*8a60*/  BRA `(.L_x_158) ;  /* 0xffffff9c00387947 */ /* 0x000fea000383ffff */
.L_x_48:
[----:B-1----:R1:W2:Y:S02]  /*8a70*/  SYNCS.PHASECHK.TRANS64.TRYWAIT P0, [R0+URZ+0xf0], R5 ;  /* 0x0000f005000075a7 */ /* 0x0022a400080011ff */
[----:B--2---:R-:W-:Y:S05]  /*8a80*/  @!P0 NANOSLEEP.SYNCS 0x989680 ;  /* 0x009896800000895d */ /* 0x004fea0003900000 */
[----:B------:R-:W2:Y:S02]  /*8a90*/  @!P0 SYNCS.PHASECHK.TRANS64 P0, [R0+URZ+0xf0], R5 ;  /* 0x0000f005000085a7 */ /* 0x000ea400080010ff */
[----:B--2---:R-:W-:Y:S05]  /*8aa0*/  @!P0 BRA `(.L_x_48) ;  /* 0xfffffffc00f08947 */ /* 0x004fea000383ffff */
[----:B------:R-:W-:Y:S05]  /*8ab0*/  BRA `(.L_x_159) ;  /* 0xffffff9c00987947 */ /* 0x000fea000383ffff */
.L_x_49:
[----:B------:R-:W-:-:S07]  /*8ac0*/  MOV R0, UR5 ;  /* 0x0000000500007c02 */ /* 0x000fce0008000f00 */
.L_x_160:
[----:B-1----:R1:W2:Y:S02]  /*8ad0*/  SYNCS.PHASECHK.TRANS64.TRYWAIT P0, [R0+URZ+0xa0], R7 ;  /* 0x0000a007000075a7 */ /* 0x0022a400080011ff */
[----:B--2---:R-:W-:Y:S05]  /*8ae0*/  @!P0 NANOSLEEP.SYNCS 0x989680 ;  /* 0x009896800000895d */ /* 0x004fea0003900000 */
[----:B------:R-:W2:Y:S02]  /*8af0*/  @!P0 SYNCS.PHASECHK.TRANS64 P0, [R0+URZ+0xa0], R7 ;  /* 0x0000a007000085a7 */ /* 0x000ea400080010ff */
[----:B--2---:R-:W-:Y:S05]  /*8b00*/  @!P0 BRA `(.L_x_160) ;  /* 0xfffffffc00f08947 */ /* 0x004fea000383ffff */
[----:B------:R-:W-:Y:S05]  /*8b10*/  BRA `(.L_x_161) ;  /* 0xffffff9c00a87947 */ /* 0x000fea000383ffff */
.L_x_50:
[----:B-1----:R1:W2:Y:S02]  /*8b20*/  SYNCS.PHASECHK.TRANS64.TRYWAIT P1, [R0+URZ+0x90], R5 ;  /* 0x00009005000075a7 */ /* 0x0022a400080211ff */
[----:B--2---:R-:W-:Y:S05]  /*8b30*/  @!P1 NANOSLEEP.SYNCS 0x989680 ;  /* 0x009896800000995d */ /* 0x004fea0003900000 */
[----:B------:R-:W2:Y:S02]  /*8b40*/  @!P1 SYNCS.PHASECHK.TRANS64 P1, [R0+URZ+0x90], R5 ;  /* 0x00009005000095a7 */ /* 0x000ea400080210ff */
[----:B--2---:R-:W-:Y:S05]  /*8b50*/  @!P1 BRA `(.L_x_50) ;  /* 0xfffffffc00f09947 */ /* 0x004fea000383ffff */
[----:B------:R-:W-:Y:S05]  /*8b60*/  BRA `(.L_x_162) ;  /* 0xffffff9c00d87947 */ /* 0x000fea000383ffff */
.L_x_53:
[----:B------:R-:W-:-:S07]  /*8b70*/  MOV R0, UR5 ;  /* 0x0000000500007c02 */ /* 0x000fce0008000f00 */
.L_x_163:
[----:B-1----:R1:W2:Y:S02]  /*8b80*/  SYNCS.PHASECHK.TRANS64.TRYWAIT P0, [R0+URZ+0xa0], R3 ;  /* 0x0000a003000075a7 */ /* 0x0022a400080011ff */
[----:B--2---:R-:W-:Y:S05]  /*8b90*/  @!P0 NANOSLEEP.SYNCS 0x989680 ;  /* 0x009896800000895d */ /* 0x004fea0003900000 */
[----:B------:R-:W2:Y:S02]  /*8ba0*/  @!P0 SYNCS.PHASECHK.TRANS64 P0, [R0+URZ+0xa0], R3 ;  /* 0x0000a003000085a7 */ /* 0x000ea400080010ff */
[----:B--2---:R-:W-:Y:S05]  /*8bb0*/  @!P0 BRA `(.L_x_163) ;  /* 0xfffffffc00f08947 */ /* 0x004fea000383ffff */
[----:B------:R-:W-:Y:S05]  /*8bc0*/  BRA `(.L_x_52) ;  /* 0xffffffa0002c7947 */ /* 0x000fea000383ffff */
.L_x_62:
[----:B-1----:R-:W-:-:S04]  /*8bd0*/  MOV R4, UR6 ;  /* 0x0000000600047c02 */ /* 0x002fc80008000f00 */
[----:B------:R1:W2:Y:S03]  /*8be0*/  SYNCS.PHASECHK.TRANS64.TRYWAIT P0, [R4+URZ+0x8], R5 ;  /* 0x00000805040075a7 */ /* 0x0002a600080011ff */
[----:B--2---:R-:W-:Y:S05]  /*8bf0*/  @!P0 NANOSLEEP.SYNCS 0x989680 ;  /* 0x009896800000895d */ /* 0x004fea0003900000 */
[----:B------:R-:W2:Y:S02]  /*8c00*/  @!P0 SYNCS.PHASECHK.TRANS64 P0, [R4+URZ+0x8], R5 ;  /* 0x00000805040085a7 */ /* 0x000ea400080010ff */
[----:B--2---:R-:W-:Y:S05]  /*8c10*/  @!P0 BRA `(.L_x_62) ;  /* 0xfffffffc00ec8947 */ /* 0x004fea000383ffff */
[----:B------:R-:W-:Y:S05]  /*8c20*/  BRA `(.L_x_61) ;  /* 0xffffffa000e07947 */ /* 0x000fea000383ffff */
.L_x_64:
[----:B------:R-:W-:Y:S01]  /*8c30*/  BSSY B0, `(.L_x_164) ;  /* 0x0000006000007945 */ /* 0x000fe20003800000 */
[----:B------:R-:W-:-:S07]  /*8c40*/  MOV R15, 0xffffffff ;  /* 0xffffffff000f7802 */ /* 0x000fce0000000f00 */
[----:B-1---5:R-:W-:Y:S05]  /*8c50*/  WARPSYNC.COLLECTIVE R15, `(.L_x_165) ;  /* 0x000000000f0c7348 */ /* 0x022fea0003c00000 */
[----:B------:R-:W-:Y:S02]  /*8c60*/  ELECT P6, UR79, PT ;  /* 0x00000000004f782f */ /* 0x000fe400038c0000 */
[----:B------:R-:W-:Y:S01]  /*8c70*/  MOV R14, UR79 ;  /* 0x0000004f000e7c02 */ /* 0x000fe20008000f00 */
[----:B-1---5:R-:W-:Y:S10]  /*8c80*/  ENDCOLLECTIVE ;  /* 0x000000000000791b */ /* 0x022ff40003800000 */
.L_x_165:
[----:B------:R-:W-:Y:S05]  /*8c90*/  BSYNC B0 ;  /* 0x0000000000007941 */ /* 0x000fea0003800000 */
.L_x_164:
[----:B------:R-:W-:Y:S05]  /*8ca0*/  BRA `(.L_x_166) ;  /* 0xffffffa400107947 */ /* 0x000fea000383ffff */
.L_x_66:
[----:B-1----:R-:W-:-:S04]  /*8cb0*/  MOV R2, UR6 ;  /* 0x0000000600027c02 */ /* 0x002fc80008000f00 */
[----:B------:R1:W2:Y:S03]  /*8cc0*/  SYNCS.PHASECHK.TRANS64.TRYWAIT P0, [R2+URZ+0x8], R3 ;  /* 0x00000803020075a7 */ /* 0x0002a600080011ff */
[----:B--2---:R-:W-:Y:S05]  /*8cd0*/  @!P0 NANOSLEEP.SYNCS 0x989680 ;  /* 0x009896800000895d */ /* 0x004fea0003900000 */
[----:B------:R-:W2:Y:S02]  /*8ce0*/  @!P0 SYNCS.PHASECHK.TRANS64 P0, [R2+URZ+0x8], R3 ;  /* 0x00000803020085a7 */ /* 0x000ea400080010ff */
[----:B--2---:R-:W-:Y:S05]  /*8cf0*/  @!P0 BRA `(.L_x_66) ;  /* 0xfffffffc00ec8947 */ /* 0x004fea000383ffff */
[----:B------:R-:W-:Y:S05]  /*8d00*/  BRA `(.L_x_65) ;  /* 0xffffffa400147947 */ /* 0x000fea000383ffff */
.L_x_67:
[----:B-1----:R1:W2:Y:S02]  /*8d10*/  SYNCS.PHASECHK.TRANS64.TRYWAIT P0, [R0+URZ+0x90], R5 ;  /* 0x00009005000075a7 */ /* 0x0022a400080011ff */
[----:B--2---:R-:W-:Y:S05]  /*8d20*/  @!P0 NANOSLEEP.SYNCS 0x989680 ;  /* 0x009896800000895d */ /* 0x004fea0003900000 */
[----:B------:R-:W2:Y:S02]  /*8d30*/  @!P0 SYNCS.PHASECHK.TRANS64 P0, [R0+URZ+0x90], R5 ;  /* 0x00009005000085a7 */ /* 0x000ea400080010ff */
[----:B--2---:R-:W-:Y:S05]  /*8d40*/  @!P0 BRA `(.L_x_67) ;  /* 0xfffffffc00f08947 */ /* 0x004fea000383ffff */
[----:B------:R-:W-:Y:S05]  /*8d50*/  BRA `(.L_x_167) ;  /* 0xffffffa400f87947 */ /* 0x000fea000383ffff */
.L_x_69:
[----:B------:R-:W-:-:S07]  /*8d60*/  MOV R0, UR9 ;  /* 0x0000000900007c02 */ /* 0x000fce0008000f00 */
.L_x_168:
[----:B-1----:R1:W2:Y:S02]  /*8d70*/  SYNCS.PHASECHK.TRANS64.TRYWAIT P0, [R0+URZ+0xd0], R5 ;  /* 0x0000d005000075a7 */ /* 0x0022a400080011ff */
[----:B--2---:R-:W-:Y:S05]  /*8d80*/  @!P0 NANOSLEEP.SYNCS 0x989680 ;  /* 0x009896800000895d */ /* 0x004fea0003900000 */
[----:B------:R-:W2:Y:S02]  /*8d90*/  @!P0 SYNCS.PHASECHK.TRANS64 P0, [R0+URZ+0xd0], R5 ;  /* 0x0000d005000085a7 */ /* 0x000ea400080010ff */
[----:B--2---:R-:W-:Y:S05]  /*8da0*/  @!P0 BRA `(.L_x_168) ;  /* 0xfffffffc00f08947 */ /* 0x004fea000383ffff */
[----:B------:R-:W-:Y:S05]  /*8db0*/  BRA `(.L_x_169) ;  /* 0xffffffa800447947 */ /* 0x000fea000383ffff */
.L_x_72:
[----:B------:R-:W-:Y:S07]  /*8dc0*/  MOV R0, UR8 ;  /* 0x0000000800007c02 */ /* 0x000fee0008000f00 */
.L_x_170:
[----:B-1----:R1:W2:Y:S02]  /*8dd0*/  SYNCS.PHASECHK.TRANS64.TRYWAIT P0, [R0+URZ], R5 ;  /* 0x00000005000075a7 */ /* 0x0022a400080011ff */
[----:B--2---:R-:W-:Y:S05]  /*8de0*/  @!P0 NANOSLEEP.SYNCS 0x989680 ;  /* 0x009896800000895d */ /* 0x004fea0003900000 */
[----:B------:R-:W2:Y:S02]  /*8df0*/  @!P0 SYNCS.PHASECHK.TRANS64 P0, [R0+URZ], R5 ;  /* 0x00000005000085a7 */ /* 0x000ea400080010ff */
[----:B--2---:R-:W-:Y:S05]  /*8e00*/  @!P0 BRA `(.L_x_170) ;  /* 0xfffffffc00f08947 */ /* 0x004fea000383ffff */
[----:B------:R-:W-:Y:S05]  /*8e10*/  BRA `(.L_x_71) ;  /* 0xffffffa800587947 */ /* 0x000fea000383ffff */
.L_x_76:
[----:B-1----:R-:W-:-:S07]  /*8e20*/  MOV R0, UR8 ;  /* 0x0000000800007c02 */ /* 0x002fce0008000f00 */
.L_x_171:
[----:B-1----:R1:W2:Y:S02]  /*8e30*/  SYNCS.PHASECHK.TRANS64.TRYWAIT P0, [R0+URZ], R3 ;  /* 0x00000003000075a7 */ /* 0x0022a400080011ff */
[----:B--2---:R-:W-:Y:S05]  /*8e40*/  @!P0 NANOSLEEP.SYNCS 0x989680 ;  /* 0x009896800000895d */ /* 0x004fea0003900000 */
[----:B------:R-:W2:Y:S02]  /*8e50*/  @!P0 SYNCS.PHASECHK.TRANS64 P0, [R0+URZ], R3 ;  /* 0x00000003000085a7 */ /* 0x000ea400080010ff */
[----:B--2---:R-:W-:Y:S05]  /*8e60*/  @!P0 BRA `(.L_x_171) ;  /* 0xfffffffc00f08947 */ /* 0x004fea000383ffff */
[----:B------:R-:W-:Y:S05]  /*8e70*/  BRA `(.L_x_172) ;  /* 0xffffffac004c7947 */ /* 0x000fea000383ffff */
.L_x_77:
[----:B------:R-:W-:-:S07]  /*8e80*/  MOV R0, UR8 ;  /* 0x0000000800007c02 */ /* 0x000fce0008000f00 */
.L_x_173:
[----:B-1----:R1:W2:Y:S02]  /*8e90*/  SYNCS.PHASECHK.TRANS64.TRYWAIT P0, [R0+URZ], R3 ;  /* 0x00000003000075a7 */ /* 0x0022a400080011ff */
[----:B--2---:R-:W-:Y:S05]  /*8ea0*/  @!P0 NANOSLEEP.SYNCS 0x989680 ;  /* 0x009896800000895d */ /* 0x004fea0003900000 */
[----:B------:R-:W2:Y:S02]  /*8eb0*/  @!P0 SYNCS.PHASECHK.TRANS64 P0, [R0+URZ], R3 ;  /* 0x00000003000085a7 */ /* 0x000ea400080010ff */
[----:B--2---:R-:W-:Y:S05]  /*8ec0*/  @!P0 BRA `(.L_x_173) ;  /* 0xfffffffc00f08947 */ /* 0x004fea000383ffff */
[----:B------:R-:W-:Y:S05]  /*8ed0*/  BRA `(.L_x_174) ;  /* 0xffffffac00587947 */ /* 0x000fea000383ffff */
.L_x_78:
[----:B------:R-:W-:-:S07]  /*8ee0*/  MOV R0, UR8 ;  /* 0x0000000800007c02 */ /* 0x000fce0008000f00 */
.L_x_175:
[----:B-1----:R1:W2:Y:S02]  /*8ef0*/  SYNCS.PHASECHK.TRANS64.TRYWAIT P0, [R0+URZ], R3 ;  /* 0x00000003000075a7 */ /* 0x0022a400080011ff */
[----:B--2---:R-:W-:Y:S05]  /*8f00*/  @!P0 NANOSLEEP.SYNCS 0x989680 ;  /* 0x009896800000895d */ /* 0x004fea0003900000 */
[----:B------:R-:W2:Y:S02]  /*8f10*/  @!P0 SYNCS.PHASECHK.TRANS64 P0, [R0+URZ], R3 ;  /* 0x00000003000085a7 */ /* 0x000ea400080010ff */
[----:B--2---:R-:W-:Y:S05]  /*8f20*/  @!P0 BRA `(.L_x_175) ;  /* 0xfffffffc00f08947 */ /* 0x004fea000383ffff */
[----:B------:R-:W-:Y:S05]  /*8f30*/  BRA `(.L_x_176) ;  /* 0xffffffac00647947 */ /* 0x000fea000383ffff */
.L_x_81:
[----:B------:R-:W-:-:S07]  /*8f40*/  MOV R0, UR7 ;  /* 0x0000000700007c02 */ /* 0x000fce0008000f00 */
.L_x_177:
[----:B-1----:R1:W2:Y:S02]  /*8f50*/  SYNCS.PHASECHK.TRANS64.TRYWAIT P1, [R0+URZ+0x110], R3 ;  /* 0x00011003000075a7 */ /* 0x0022a400080211ff */
[----:B--2---:R-:W-:Y:S05]  /*8f60*/  @!P1 NANOSLEEP.SYNCS 0x989680 ;  /* 0x009896800000995d */ /* 0x004fea0003900000 */
[----:B------:R-:W2:Y:S02]  /*8f70*/  @!P1 SYNCS.PHASECHK.TRANS64 P1, [R0+URZ+0x110], R3 ;  /* 0x00011003000095a7 */ /* 0x000ea400080210ff */
[----:B--2---:R-:W-:Y:S05]  /*8f80*/  @!P1 BRA `(.L_x_177) ;  /* 0xfffffffc00f09947 */ /* 0x004fea000383ffff */
[----:B------:R-:W-:Y:S05]  /*8f90*/  BRA `(.L_x_178) ;  /* 0xffffffac00b07947 */ /* 0x000fea000383ffff */
.L_x_86:
[----:B--2---:R2:W4:Y:S02]  /*8fa0*/  SYNCS.PHASECHK.TRANS64.TRYWAIT P0, [R0+URZ+0x90], R3 ;  /* 0x00009003000075a7 */ /* 0x00452400080011ff */
[----:B----4-:R-:W-:Y:S05]  /*8fb0*/  @!P0 NANOSLEEP.SYNCS 0x989680 ;  /* 0x009896800000895d */ /* 0x010fea0003900000 */
[----:B------:R-:W4:Y:S02]  /*8fc0*/  @!P0 SYNCS.PHASECHK.TRANS64 P0, [R0+URZ+0x90], R3 ;  /* 0x00009003000085a7 */ /* 0x000f2400080010ff */
[----:B----4-:R-:W-:Y:S05]  /*8fd0*/  @!P0 BRA `(.L_x_86) ;  /* 0xfffffffc00f08947 */ /* 0x010fea000383ffff */
[----:B------:R-:W-:Y:S05]  /*8fe0*/  BRA `(.L_x_179) ;  /* 0xffffffb000c47947 */ /* 0x000fea000383ffff */
.L_x_89:
[----:B------:R-:W-:Y:S07]  /*8ff0*/  MOV R0, UR7 ;  /* 0x0000000700007c02 */ /* 0x000fee0008000f00 */
.L_x_180:
[----:B--2---:R2:W4:Y:S02]  /*9000*/  SYNCS.PHASECHK.TRANS64.TRYWAIT P0, [R0+URZ+0x88], R3 ;  /* 0x00008803000075a7 */ /* 0x00452400080011ff */
[----:B----4-:R-:W-:Y:S05]  /*9010*/  @!P0 NANOSLEEP.SYNCS 0x989680 ;  /* 0x009896800000895d */ /* 0x010fea0003900000 */
[----:B------:R-:W4:Y:S02]  /*9020*/  @!P0 SYNCS.PHASECHK.TRANS64 P0, [R0+URZ+0x88], R3 ;  /* 0x00008803000085a7 */ /* 0x000f2400080010ff */
[----:B----4-:R-:W-:Y:S05]  /*9030*/  @!P0 BRA `(.L_x_180) ;  /* 0xfffffffc00f08947 */ /* 0x010fea000383ffff */
[----:B------:R-:W-:Y:S05]  /*9040*/  BRA `(.L_x_88) ;  /* 0xffffffb400a47947 */ /* 0x000fea000383ffff */
.L_x_92:
[----:B------:R-:W-:Y:S07]  /*9050*/  MOV R3, UR7 ;  /* 0x0000000700037c02 */ /* 0x000fee0008000f00 */
.L_x_181:
[----:B-1----:R1:W2:Y:S02]  /*9060*/  SYNCS.PHASECHK.TRANS64.TRYWAIT P0, [R3+URZ+0x60], R12 ;  /* 0x0000600c030075a7 */ /* 0x0022a400080011ff */
[----:B--2---:R-:W-:Y:S05]  /*9070*/  @!P0 NANOSLEEP.SYNCS 0x989680 ;  /* 0x009896800000895d */ /* 0x004fea0003900000 */
[----:B------:R-:W2:Y:S02]  /*9080*/  @!P0 SYNCS.PHASECHK.TRANS64 P0, [R3+URZ+0x60], R12 ;  /* 0x0000600c030085a7 */ /* 0x000ea400080010ff */
[----:B--2---:R-:W-:Y:S05]  /*9090*/  @!P0 BRA `(.L_x_181) ;  /* 0xfffffffc00f08947 */ /* 0x004fea000383ffff */
[----:B------:R-:W-:Y:S05]  /*90a0*/  BRA `(.L_x_182) ;  /* 0xffffffb8001c7947 */ /* 0x000fea000383ffff */
.L_x_93:
[----:B-1----:R-:W-:Y:S07]  /*90b0*/  MOV R3, UR7 ;  /* 0x0000000700037c02 */ /* 0x002fee0008000f00 */
.L_x_183:
[----:B-1----:R1:W2:Y:S02]  /*90c0*/  SYNCS.PHASECHK.TRANS64.TRYWAIT P0, [R3+URZ+0x68], R12 ;  /* 0x0000680c030075a7 */ /* 0x0022a400080011ff */
[----:B--2---:R-:W-:Y:S05]  /*90d0*/  @!P0 NANOSLEEP.SYNCS 0x989680 ;  /* 0x009896800000895d */ /* 0x004fea0003900000 */
[----:B------:R-:W2:Y:S02]  /*90e0*/  @!P0 SYNCS.PHASECHK.TRANS64 P0, [R3+URZ+0x68], R12 ;  /* 0x0000680c030085a7 */ /* 0x000ea400080010ff */
[----:B--2---:R-:W-:Y:S05]  /*90f0*/  @!P0 BRA `(.L_x_183) ;  /* 0xfffffffc00f08947 */ /* 0x004fea000383ffff */
[----:B------:R-:W-:Y:S05]  /*9100*/  BRA `(.L_x_184) ;  /* 0xffffffb800787947 */ /* 0x000fea000383ffff */
.L_x_94:
[----:B-1----:R-:W-:Y:S07]  /*9110*/  MOV R3, UR7 ;  /* 0x0000000700037c02 */ /* 0x002fee0008000f00 */
.L_x_185:
[----:B-1----:R1:W2:Y:S02]  /*9120*/  SYNCS.PHASECHK.TRANS64.TRYWAIT P0, [R3+URZ+0x70], R12 ;  /* 0x0000700c030075a7 */ /* 0x0022a400080011ff */
[----:B--2---:R-:W-:Y:S05]  /*9130*/  @!P0 NANOSLEEP.SYNCS 0x989680 ;  /* 0x009896800000895d */ /* 0x004fea0003900000 */
[----:B------:R-:W2:Y:S02]  /*9140*/  @!P0 SYNCS.PHASECHK.TRANS64 P0, [R3+URZ+0x70], R12 ;  /* 0x0000700c030085a7 */ /* 0x000ea400080010ff */
[----:B--2---:R-:W-:Y:S05]  /*9150*/  @!P0 BRA `(.L_x_185) ;  /* 0xfffffffc00f08947 */ /* 0x004fea000383ffff */
[----:B------:R-:W-:Y:S05]  /*9160*/  BRA `(.L_x_186) ;  /* 0xffffffb800d47947 */ /* 0x000fea000383ffff */
.L_x_95:
[----:B------:R-:W-:Y:S07]  /*9170*/  MOV R3, UR7 ;  /* 0x0000000700037c02 */ /* 0x000fee0008000f00 */
.L_x_187:
[----:B-1----:R1:W2:Y:S02]  /*9180*/  SYNCS.PHASECHK.TRANS64.TRYWAIT P0, [R3+URZ+0x78], R12 ;  /* 0x0000780c030075a7 */ /* 0x0022a400080011ff */
[----:B--2---:R-:W-:Y:S05]  /*9190*/  @!P0 NANOSLEEP.SYNCS 0x989680 ;  /* 0x009896800000895d */ /* 0x004fea0003900000 */
[----:B------:R-:W2:Y:S02]  /*91a0*/  @!P0 SYNCS.PHASECHK.TRANS64 P0, [R3+URZ+0x78], R12 ;  /* 0x0000780c030085a7 */ /* 0x000ea400080010ff */
[----:B--2---:R-:W-:Y:S05]  /*91b0*/  @!P0 BRA `(.L_x_187) ;  /* 0xfffffffc00f08947 */ /* 0x004fea000383ffff */
[----:B------:R-:W-:Y:S05]  /*91c0*/  BRA `(.L_x_188) ;  /* 0xffffffbc00747947 */ /* 0x000fea000383ffff */
.L_x_97:
[----:B------:R-:W-:-:S07]  /*91d0*/  MOV R0, UR7 ;  /* 0x0000000700007c02 */ /* 0x000fce0008000f00 */
.L_x_189:
[----:B-1----:R1:W4:Y:S02]  /*91e0*/  SYNCS.PHASECHK.TRANS64.TRYWAIT P0, [R0+URZ+0x60], R3 ;  /* 0x00006003000075a7 */ /* 0x00232400080011ff */
[----:B----4-:R-:W-:Y:S05]  /*91f0*/  @!P0 NANOSLEEP.SYNCS 0x989680 ;  /* 0x009896800000895d */ /* 0x010fea0003900000 */
[----:B------:R-:W4:Y:S02]  /*9200*/  @!P0 SYNCS.PHASECHK.TRANS64 P0, [R0+URZ+0x60], R3 ;  /* 0x00006003000085a7 */ /* 0x000f2400080010ff */
[----:B----4-:R-:W-:Y:S05]  /*9210*/  @!P0 BRA `(.L_x_189) ;  /* 0xfffffffc00f08947 */ /* 0x010fea000383ffff */
[----:B------:R-:W-:Y:S05]  /*9220*/  BRA `(.L_x_190) ;  /* 0xffffffbc00fc7947 */ /* 0x000fea000383ffff */
.L_x_98:
[----:B-1----:R-:W-:-:S07]  /*9230*/  MOV R0, UR7 ;  /* 0x0000000700007c02 */ /* 0x002fce0008000f00 */
.L_x_191:
[----:B-1----:R1:W4:Y:S02]  /*9240*/  SYNCS.PHASECHK.TRANS64.TRYWAIT P0, [R0+URZ+0x68], R3 ;  /* 0x00006803000075a7 */ /* 0x00232400080011ff */
[----:B----4-:R-:W-:Y:S05]  /*9250*/  @!P0 NANOSLEEP.SYNCS 0x989680 ;  /* 0x009896800000895d */ /* 0x010fea0003900000 */
[----:B------:R-:W4:Y:S02]  /*9260*/  @!P0 SYNCS.PHASECHK.TRANS64 P0, [R0+URZ+0x68], R3 ;  /* 0x00006803000085a7 */ /* 0x000f2400080010ff */
[----:B----4-:R-:W-:Y:S05]  /*9270*/  @!P0 BRA `(.L_x_191) ;  /* 0xfffffffc00f08947 */ /* 0x010fea000383ffff */
[----:B------:R-:W-:Y:S05]  /*9280*/  BRA `(.L_x_192) ;  /* 0xffffffbc00ec7947 */ /* 0x000fea000383ffff */
.L_x_99:
[----:B-1----:R-:W-:-:S07]  /*9290*/  MOV R0, UR7 ;  /* 0x0000000700007c02 */ /* 0x002fce0008000f00 */
.L_x_193:
[----:B-1----:R1:W4:Y:S02]  /*92a0*/  SYNCS.PHASECHK.TRANS64.TRYWAIT P0, [R0+URZ+0x70], R3 ;  /* 0x00007003000075a7 */ /* 0x00232400080011ff */
[----:B----4-:R-:W-:Y:S05]  /*92b0*/  @!P0 NANOSLEEP.SYNCS 0x989680 ;  /* 0x009896800000895d */ /* 0x010fea0003900000 */
[----:B------:R-:W4:Y:S02]  /*92c0*/  @!P0 SYNCS.PHASECHK.TRANS64 P0, [R0+URZ+0x70], R3 ;  /* 0x00007003000085a7 */ /* 0x000f2400080010ff */
[----:B----4-:R-:W-:Y:S05]  /*92d0*/  @!P0 BRA `(.L_x_193) ;  /* 0xfffffffc00f08947 */ /* 0x010fea000383ffff */
[----:B------:R-:W-:Y:S05]  /*92e0*/  BRA `(.L_x_194) ;  /* 0xffffffbc00dc7947 */ /* 0x000fea000383ffff */
.L_x_101:
[----:B--2---:R2:W3:Y:S02]  /*92f0*/  SYNCS.PHASECHK.TRANS64.TRYWAIT P0, [R0+URZ+0x90], R3 ;  /* 0x00009003000075a7 */ /* 0x0044e400080011ff */
[----:B---3--:R-:W-:Y:S05]  /*9300*/  @!P0 NANOSLEEP.SYNCS 0x989680 ;  /* 0x009896800000895d */ /* 0x008fea0003900000 */
[----:B------:R-:W3:Y:S02]  /*9310*/  @!P0 SYNCS.PHASECHK.TRANS64 P0, [R0+URZ+0x90], R3 ;  /* 0x00009003000085a7 */ /* 0x000ee400080010ff */
[----:B---3--:R-:W-:Y:S05]  /*9320*/  @!P0 BRA `(.L_x_101) ;  /* 0xfffffffc00f08947 */ /* 0x008fea000383ffff */
[----:B------:R-:W-:Y:S05]  /*9330*/  BRA `(.L_x_195) ;  /* 0xffffffc000ac7947 */ /* 0x000fea000383ffff */
.L_x_112:
[----:B-1----:R-:W-:Y:S04]  /*9340*/  MOV R0, UR48 ;  /* 0x0000003000007c02 */ /* 0x002fe80008000f00 */
[----:B------:R1:W3:Y:S03]  /*9350*/  SYNCS.PHASECHK.TRANS64.TRYWAIT P1, [R0+URZ+0x40], R5 ;  /* 0x00004005000075a7 */ /* 0x0002e600080211ff */
[----:B---3--:R-:W-:Y:S05]  /*9360*/  @!P1 NANOSLEEP.SYNCS 0x989680 ;  /* 0x009896800000995d */ /* 0x008fea0003900000 */
[----:B------:R-:W3:Y:S02]  /*9370*/  @!P1 SYNCS.PHASECHK.TRANS64 P1, [R0+URZ+0x40], R5 ;  /* 0x00004005000095a7 */ /* 0x000ee400080210ff */
[----:B---3--:R-:W-:Y:S05]  /*9380*/  @!P1 BRA `(.L_x_112) ;  /* 0xfffffffc00ec9947 */ /* 0x008fea000383ffff */
[----:B------:R-:W-:Y:S05]  /*9390*/  BRA `(.L_x_111) ;  /* 0xffffffcc00b47947 */ /* 0x000fea000383ffff */
.L_x_114:
[----:B-1----:R1:W4:Y:S02]  /*93a0*/  SYNCS.PHASECHK.TRANS64.TRYWAIT P0, [R74+URZ+0xb0], R3 ;  /* 0x0000b0034a0075a7 */ /* 0x00232400080011ff */
[----:B----4-:R-:W-:Y:S05]  /*93b0*/  @!P0 NANOSLEEP.SYNCS 0x989680 ;  /* 0x009896800000895d */ /* 0x010fea0003900000 */
[----:B------:R-:W4:Y:S02]  /*93c0*/  @!P0 SYNCS.PHASECHK.TRANS64 P0, [R74+URZ+0xb0], R3 ;  /* 0x0000b0034a0085a7 */ /* 0x000f2400080010ff */
[----:B----4-:R-:W-:Y:S05]  /*93d0*/  @!P0 BRA `(.L_x_114) ;  /* 0xfffffffc00f08947 */ /* 0x010fea000383ffff */
[----:B------:R-:W-:Y:S05]  /*93e0*/  BRA `(.L_x_113) ;  /* 0xffffffcc00d47947 */ /* 0x000fea000383ffff */
.L_x_123:
[----:B--2---:R2:W3:Y:S02]  /*93f0*/  SYNCS.PHASECHK.TRANS64.TRYWAIT P0, [R3+URZ+0x40], R0 ;  /* 0x00004000030075a7 */ /* 0x0044e400080011ff */
[----:B---3--:R-:W-:Y:S05]  /*9400*/  @!P0 NANOSLEEP.SYNCS 0x989680 ;  /* 0x009896800000895d */ /* 0x008fea0003900000 */
[----:B------:R-:W3:Y:S02]  /*9410*/  @!P0 SYNCS.PHASECHK.TRANS64 P0, [R3+URZ+0x40], R0 ;  /* 0x00004000030085a7 */ /* 0x000ee400080010ff */
[----:B---3--:R-:W-:Y:S05]  /*9420*/  @!P0 BRA `(.L_x_123) ;  /* 0xfffffffc00f08947 */ /* 0x008fea000383ffff */
[----:B------:R-:W-:Y:S05]  /*9430*/  BRA `(.L_x_122) ;  /* 0xffffffd400e07947 */ /* 0x000fea000383ffff */
.L_x_131:
[----:B--2---:R2:W3:Y:S02]  /*9440*/  SYNCS.PHASECHK.TRANS64.TRYWAIT P0, [R83+URZ+0x40], R4 ;  /* 0x00004004530075a7 */ /* 0x0044e400080011ff */
[----:B---3--:R-:W-:Y:S05]  /*9450*/  @!P0 NANOSLEEP.SYNCS 0x989680 ;  /* 0x009896800000895d */ /* 0x008fea0003900000 */
[----:B------:R-:W3:Y:S02]  /*9460*/  @!P0 SYNCS.PHASECHK.TRANS64 P0, [R83+URZ+0x40], R4 ;  /* 0x00004004530085a7 */ /* 0x000ee400080010ff */
[----:B---3--:R-:W-:Y:S05]  /*9470*/  @!P0 BRA `(.L_x_131) ;  /* 0xfffffffc00f08947 */ /* 0x008fea000383ffff */
[----:B------:R-:W-:Y:S05]  /*9480*/  BRA `(.L_x_130) ;  /* 0xffffffdc00fc7947 */ /* 0x000fea000383ffff */
.L_x_139:
[----:B--2---:R2:W3:Y:S02]  /*9490*/  SYNCS.PHASECHK.TRANS64.TRYWAIT P0, [R88+URZ+0x40], R3 ;  /* 0x00004003580075a7 */ /* 0x0044e400080011ff */
[----:B---3--:R-:W-:Y:S05]  /*94a0*/  @!P0 NANOSLEEP.SYNCS 0x989680 ;  /* 0x009896800000895d */ /* 0x008fea0003900000 */
[----:B------:R-:W3:Y:S02]  /*94b0*/  @!P0 SYNCS.PHASECHK.TRANS64 P0, [R88+URZ+0x40], R3 ;  /* 0x00004003580085a7 */ /* 0x000ee400080010ff */
[----:B---3--:R-:W-:Y:S05]  /*94c0*/  @!P0 BRA `(.L_x_139) ;  /* 0xfffffffc00f08947 */ /* 0x008fea000383ffff */
[----:B------:R-:W-:Y:S05]  /*94d0*/  BRA `(.L_x_138) ;  /* 0xffffffe800187947 */ /* 0x000fea000383ffff */
        .weak           $__internal_0_$__cuda_sm10x_tcgen05_guardrail_trap_col_being_dealloced_not_returned_by_alloc
        .type           $__internal_0_$__cuda_sm10x_tcgen05_guardrail_trap_col_being_dealloced_not_returned_by_alloc,@function
        .size           $__internal_0_$__cuda_sm10x_tcgen05_guardrail_trap_col_being_dealloced_not_returned_by_alloc,($__internal_1_$__cuda_sm10x_tcgen05_guardrail_trap_phase_invalid_during_alloc - $__internal_0_$__cuda_sm10x_tcgen05_guardrail_trap_col_being_dealloced_not_returned_by_alloc)
$__internal_0_$__cuda_sm10x_tcgen05_guardrail_trap_col_being_dealloced_not_returned_by_alloc:
[----:B------:R-:W-:Y:S05]  /*94e0*/  BPT.TRAP 0x1 ;  /* 0x000000040000795c */ /* 0x000fea0000300000 */
[----:B------:R-:W-:-:S04]  /*94f0*/  HFMA2 R3, -RZ, RZ, 0, 0 ;  /* 0x00000000ff037431 */ /* 0x000fc800000001ff */
[----:B------:R-:W-:Y:S05]  /*9500*/  RET.REL.NODEC R2 `(_ZN7cutlass13device_kernelINS_4gemm6kernel13GemmUniversalIN4cute5tupleIJiiiiEEENS1_10collective13CollectiveMmaINS1_35MainloopSm100TmaUmmaWarpSpecializedILi4ELi2ELi4ENS5_IJNS4_1CILi2EEENSA_ILi1EEESC_EEEEENS5_IJNSA_ILi128EEESF_NSA_ILi64EEEEEENS_6half_tENS5_IJSC_llEEESI_SJ_NS4_8TiledMMAINS4_8MMA_AtomIJNS4_26SM100_MMA_F16BF16_2x1SM_SSISI_SI_fLi128ELi128ELNS4_4UMMA5MajorE1ELSO_1ELNSN_7ScaleInE0ELSP_0EEEEEENS4_6LayoutINS5_IJSC_SC_SC_EEENS5_IJNSA_ILi0EEESU_SU_EEEEENS5_IJNS4_10UnderscoreESX_SX_EEEEENS4_18SM100_TMA_2SM_LOADENS4_14ComposedLayoutINS4_7SwizzleILi3ELi4ELi3EEENS4_18smem_ptr_flag_bitsILi16EEENSS_INS5_IJSG_NSA_ILi8EEEEEENS5_IJSC_SG_EEEEEEEvNS4_8identityES10_S1A_vS1B_EENS_8epilogue10collective18CollectiveEpilogueINS1D_23Sm100TmaWarpSpecializedILi4ELi2ELi16ELb1ELb0EEEJNS5_IJSG_SF_SG_EEENS5_IJNSS_ISG_SC_EENSS_INS5_IJNSA_ILi16EEESB_EEES18_EEEEESI_NS5_IJlSC_lEEESI_S1O_NS1D_6fusion15FusionCallbacksIS1H_NS1P_17LinearCombinationISI_fSI_fLNS_15FloatRoundStyleE2EEES1I_S1N_JEEENS4_5SM1004TMEM4LOAD26SM100_TMEM_LOAD_32dp32b16xENS4_13SM90_TMA_LOADENS11_INS12_ILi1ELi4ELi3EEES15_NSS_INS5_IJS16_S1K_EEENS5_IJS1K_SC_EEEEEEENS4_39AutoVectorizingCopyWithAssumedAlignmentILi128EEENS4_14SM90_TMA_STOREES24_S26_S26_EEEvvEEEEvNT_6ParamsE) ;  /* 0xffffff6802bc7950 */ /* 0x000fea0003c3ffff */
        .weak           $__internal_1_$__cuda_sm10x_tcgen05_guardrail_trap_phase_invalid_during_alloc
        .type           $__internal_1_$__cuda_sm10x_tcgen05_guardrail_trap_phase_invalid_during_alloc,@function
        .size           $__internal_1_$__cuda_sm10x_tcgen05_guardrail_trap_phase_invalid_during_alloc,($__internal_2_$__cuda_sm10x_tcgen05_guardrail_trap_unallocated_columns_being_dealloced - $__internal_1_$__cuda_sm10x_tcgen05_guardrail_trap_phase_invalid_during_alloc)
$__internal_1_$__cuda_sm10x_tcgen05_guardrail_trap_phase_invalid_during_alloc:
[----:B------:R-:W-:Y:S05]  /*9510*/  BPT.TRAP 0x1 ;  /* 0x000000040000795c */ /* 0x000fea0000300000 */
[----:B------:R-:W-:-:S04]  /*9520*/  MOV R3, 0x0 ;  /* 0x0000000000037802 */ /* 0x000fc80000000f00 */
[----:B------:R-:W-:Y:S05]  /*9530*/  RET.REL.NODEC R2 `(_ZN7cutlass13device_kernelINS_4gemm6kernel13GemmUniversalIN4cute5tupleIJiiiiEEENS1_10collective13CollectiveMmaINS1_35MainloopSm100TmaUmmaWarpSpecializedILi4ELi2ELi4ENS5_IJNS4_1CILi2EEENSA_ILi1EEESC_EEEEENS5_IJNSA_ILi128EEESF_NSA_ILi64EEEEEENS_6half_tENS5_IJSC_llEEESI_SJ_NS4_8TiledMMAINS4_8MMA_AtomIJNS4_26SM100_MMA_F16BF16_2x1SM_SSISI_SI_fLi128ELi128ELNS4_4UMMA5MajorE1ELSO_1ELNSN_7ScaleInE0ELSP_0EEEEEENS4_6LayoutINS5_IJSC_SC_SC_EEENS5_IJNSA_ILi0EEESU_SU_EEEEENS5_IJNS4_10UnderscoreESX_SX_EEEEENS4_18SM100_TMA_2SM_LOADENS4_14ComposedLayoutINS4_7SwizzleILi3ELi4ELi3EEENS4_18smem_ptr_flag_bitsILi16EEENSS_INS5_IJSG_NSA_ILi8EEEEEENS5_IJSC_SG_EEEEEEEvNS4_8identityES10_S1A_vS1B_EENS_8epilogue10collective18CollectiveEpilogueINS1D_23Sm100TmaWarpSpecializedILi4ELi2ELi16ELb1ELb0EEEJNS5_IJSG_SF_SG_EEENS5_IJNSS_ISG_SC_EENSS_INS5_IJNSA_ILi16EEESB_EEES18_EEEEESI_NS5_IJlSC_lEEESI_S1O_NS1D_6fusion15FusionCallbacksIS1H_NS1P_17LinearCombinationISI_fSI_fLNS_15FloatRoundStyleE2EEES1I_S1N_JEEENS4_5SM1004TMEM4LOAD26SM100_TMEM_LOAD_32dp32b16xENS4_13SM90_TMA_LOADENS11_INS12_ILi1ELi4ELi3EEES15_NSS_INS5_IJS16_S1K_EEENS5_IJS1K_SC_EEEEEEENS4_39AutoVectorizingCopyWithAssumedAlignmentILi128EEENS4_14SM90_TMA_STOREES24_S26_S26_EEEvvEEEEvNT_6ParamsE) ;  /* 0xffffff6802b07950 */ /* 0x000fea0003c3ffff */
        .weak           $__internal_2_$__cuda_sm10x_tcgen05_guardrail_trap_unallocated_columns_being_dealloced
        .type           $__internal_2_$__cuda_sm10x_tcgen05_guardrail_trap_unallocated_columns_being_dealloced,@function
        .size           $__internal_2_$__cuda_sm10x_tcgen05_guardrail_trap_unallocated_columns_being_dealloced,(.L_x_197 - $__internal_2_$__cuda_sm10x_tcgen05_guardrail_trap_unallocated_columns_being_dealloced)
$__internal_2_$__cuda_sm10x_tcgen05_guardrail_trap_unallocated_columns_being_dealloced:
[----:B------:R-:W-:Y:S05]  /*9540*/  BPT.TRAP 0x1 ;  /* 0x000000040000795c */ /* 0x000fea0000300000 */
[----:B------:R-:W-:-:S04]  /*9550*/  HFMA2 R3, -RZ, RZ, 0, 0 ;  /* 0x00000000ff037431 */ /* 0x000fc800000001ff */
[----:B------:R-:W-:Y:S05]  /*9560*/  RET.REL.NODEC R2 `(_ZN7cutlass13device_kernelINS_4gemm6kernel13GemmUniversalIN4cute5tupleIJiiiiEEENS1_10collective13CollectiveMmaINS1_35MainloopSm100TmaUmmaWarpSpecializedILi4ELi2ELi4ENS5_IJNS4_1CILi2EEENSA_ILi1EEESC_EEEEENS5_IJNSA_ILi128EEESF_NSA_ILi64EEEEEENS_6half_tENS5_IJSC_llEEESI_SJ_NS4_8TiledMMAINS4_8MMA_AtomIJNS4_26SM100_MMA_F16BF16_2x1SM_SSISI_SI_fLi128ELi128ELNS4_4UMMA5MajorE1ELSO_1ELNSN_7ScaleInE0ELSP_0EEEEEENS4_6LayoutINS5_IJSC_SC_SC_EEENS5_IJNSA_ILi0EEESU_SU_EEEEENS5_IJNS4_10UnderscoreESX_SX_EEEEENS4_18SM100_TMA_2SM_LOADENS4_14ComposedLayoutINS4_7SwizzleILi3ELi4ELi3EEENS4_18smem_ptr_flag_bitsILi16EEENSS_INS5_IJSG_NSA_ILi8EEEEEENS5_IJSC_SG_EEEEEEEvNS4_8identityES10_S1A_vS1B_EENS_8epilogue10collective18CollectiveEpilogueINS1D_23Sm100TmaWarpSpecializedILi4ELi2ELi16ELb1ELb0EEEJNS5_IJSG_SF_SG_EEENS5_IJNSS_ISG_SC_EENSS_INS5_IJNSA_ILi16EEESB_EEES18_EEEEESI_NS5_IJlSC_lEEESI_S1O_NS1D_6fusion15FusionCallbacksIS1H_NS1P_17LinearCombinationISI_fSI_fLNS_15FloatRoundStyleE2EEES1I_S1N_JEEENS4_5SM1004TMEM4LOAD26SM100_TMEM_LOAD_32dp32b16xENS4_13SM90_TMA_LOADENS11_INS12_ILi1ELi4ELi3EEES15_NSS_INS5_IJS16_S1K_EEENS5_IJS1K_SC_EEEEEEENS4_39AutoVectorizingCopyWithAssumedAlignmentILi128EEENS4_14SM90_TMA_STOREES24_S26_S26_EEEvvEEEEvNT_6ParamsE) ;  /* 0xffffff6802a47950 */ /* 0x000fea0003c3ffff */
.L_x_196:
[----:B------:R-:W-:-:S00]  /*9570*/  BRA `(.L_x_196) ;  /* 0xfffffffc00fc7947 */ /* 0x000fc0000383ffff */
[----:B------:R-:W-:-:S00]  /*9580*/  NOP ;  /* 0x0000000000007918 */ /* 0x000fc00000000000 */
[----:B------:R-:W-:-:S00]  /*9590*/  NOP ;  /* 0x0000000000007918 */ /* 0x000fc00000000000 */
[----:B------:R-:W-:-:S00]  /*95a0*/  NOP ;  /* 0x0000000000007918 */ /* 0x000fc00000000000 */
[----:B------:R-:W-:-:S00]  /*95b0*/  NOP ;  /* 0x0000000000007918 */ /* 0x000fc00000000000 */
[----:B------:R-:W-:-:S00]  /*95c0*/  NOP ;  /* 0x0000000000007918 */ /* 0x000fc00000000000 */
[----:B------:R-:W-:-:S00]  /*95d0*/  NOP ;  /* 0x0000000000007918 */ /* 0x000fc00000000000 */
[----:B------:R-:W-:-:S00]  /*95e0*/  NOP ;  /* 0x0000000000007918 */ /* 0x000fc00000000000 */
[----:B------:R-:W-:-:S00]  /*95f0*/  NOP ;  /* 0x0000000000007918 */ /* 0x000fc00000000000 */
.L_x_197:


//--------------------- .nv.global.init           --------------------------
	.section	.nv.global.init,"aw",@progbits
.nv.global.init:
	.type		$str$27,@object
	.size		$str$27,($str$28 - $str$27)
$str$27:
        /*0000*/ 	.byte	0x28, 0x61, 0x64, 0x64, 0x72, 0x65, 0x73, 0x73, 0x20, 0x26, 0x20, 0x6d, 0x61, 0x73, 0x6b, 0x29
        /*0010*/ 	.byte	0x20, 0x3d, 0x3d, 0x20, 0x30, 0x00
	.type		$str$28,@object
	.size		$str$28,($str$26 - $str$28)
$str$28:
        /*0016*/ 	.byte	0x2f, 0x74, 0x6d, 0x70, 0x2f, 0x63, 0x75, 0x74, 0x6c, 0x61, 0x73, 0x73, 0x5f, 0x73, 0x77, 0x65
        /*0026*/ 	.byte	0x65, 0x70, 0x5f, 0x73, 0x72, 0x63, 0x2f, 0x69, 0x6e, 0x63, 0x6c, 0x75, 0x64, 0x65, 0x2f, 0x63
        /*0036*/ 	.byte	0x75, 0x74, 0x65, 0x2f, 0x70, 0x6f, 0x69, 0x6e, 0x74, 0x65, 0x72, 0x5f, 0x66, 0x6c, 0x61, 0x67
        /*0046*/ 	.byte	0x67, 0x65, 0x64, 0x2e, 0x68, 0x70, 0x70, 0x00
	.type		$str$26,@object
	.size		$str$26,($str$25 - $str$26)
$str$26:
        /*004e*/ 	.byte	0x2f, 0x74, 0x6d, 0x70, 0x2f, 0x63, 0x75, 0x74, 0x6c, 0x61, 0x73, 0x73, 0x5f, 0x73, 0x77, 0x65
        /*005e*/ 	.byte	0x65, 0x70, 0x5f, 0x73, 0x72, 0x63, 0x2f, 0x69, 0x6e, 0x63, 0x6c, 0x75, 0x64, 0x65, 0x2f, 0x63
        /*006e*/ 	.byte	0x75, 0x74, 0x65, 0x2f, 0x61, 0x74, 0x6f, 0x6d, 0x2f, 0x63, 0x6f, 0x70, 0x79, 0x5f, 0x74, 0x72
        /*007e*/ 	.byte	0x61, 0x69, 0x74, 0x73, 0x5f, 0x73, 0x6d, 0x31, 0x30, 0x30, 0x2e, 0x68, 0x70, 0x70, 0x00
	.type		$str$25,@object
	.size		$str$25,(__unnamed_1 - $str$25)
$str$25:
        /*008d*/ 	.byte	0x28, 0x28, 0x75, 0x69, 0x6e, 0x74, 0x33, 0x32, 0x5f, 0x74, 0x28, 0x74, 0x68, 0x72, 0x65, 0x61
        /*009d*/ 	.byte	0x64, 0x49, 0x64, 0x78, 0x2e, 0x78, 0x29, 0x20, 0x2f, 0x20, 0x33, 0x32, 0x29, 0x20, 0x25, 0x20
        /*00ad*/ 	.byte	0x34, 0x29, 0x20, 0x3d, 0x3d, 0x20, 0x28, 0x28, 0x28, 0x74, 0x6d, 0x65, 0x6d, 0x5f, 0x61, 0x64
        /*00bd*/ 	.byte	0x64, 0x72, 0x20, 0x3e, 0x3e, 0x20, 0x31, 0x36, 0x29, 0x20, 0x2f, 0x20, 0x33, 0x32, 0x29, 0x20
        /*00cd*/ 	.byte	0x25, 0x20, 0x34, 0x29, 0x00
	.type		__unnamed_1,@object
	.size		__unnamed_1,(__unnamed_2 - __unnamed_1)
__unnamed_1:
        /*00d2*/ 	.byte	0x61, 0x75, 0x74, 0x6f, 0x20, 0x63, 0x75, 0x74, 0x65, 0x3a, 0x3a, 0x61, 0x73, 0x5f, 0x70, 0x6f
        /* <DEDUP_REMOVED lines=24> */
        /*0262*/ 	.byte	0x34, 0x38, 0x3e, 0x3e, 0x3e, 0x3e, 0x5d, 0x00
	.type		__unnamed_2,@object
	.size		__unnamed_2,(.L_2 - __unnamed_2)
__unnamed_2:
        /* <DEDUP_REMOVED lines=40> */
        /*04ea*/ 	.byte	0x3a, 0x3a, 0x43, 0x3c, 0x30, 0x3e, 0x3e, 0x3e, 0x3e, 0x5d, 0x00
.L_2:


//--------------------- .nv.shared._ZN7cutlass13device_kernelINS_4gemm6kernel13GemmUniversalIN4cute5tupleIJiiiiEEENS1_10collective13CollectiveMmaINS1_35MainloopSm100TmaUmmaWarpSpecializedILi4ELi2ELi4ENS5_IJNS4_1CILi2EEENSA_ILi1EEESC_EEEEENS5_IJNSA_ILi128EEESF_NSA_ILi64EEEEEENS_6half_tENS5_IJSC_llEEESI_SJ_NS4_8TiledMMAINS4_8MMA_AtomIJNS4_26SM100_MMA_F16BF16_2x1SM_SSISI_SI_fLi128ELi128ELNS4_4UMMA5MajorE1ELSO_1ELNSN_7ScaleInE0ELSP_0EEEEEENS4_6LayoutINS5_IJSC_SC_SC_EEENS5_IJNSA_ILi0EEESU_SU_EEEEENS5_IJNS4_10UnderscoreESX_SX_EEEEENS4_18SM100_TMA_2SM_LOADENS4_14ComposedLayoutINS4_7SwizzleILi3ELi4ELi3EEENS4_18smem_ptr_flag_bitsILi16EEENSS_INS5_IJSG_NSA_ILi8EEEEEENS5_IJSC_SG_EEEEEEEvNS4_8identityES10_S1A_vS1B_EENS_8epilogue10collective18CollectiveEpilogueINS1D_23Sm100TmaWarpSpecializedILi4ELi2ELi16ELb1ELb0EEEJNS5_IJSG_SF_SG_EEENS5_IJNSS_ISG_SC_EENSS_INS5_IJNSA_ILi16EEESB_EEES18_EEEEESI_NS5_IJlSC_lEEESI_S1O_NS1D_6fusion15FusionCallbacksIS1H_NS1P_17LinearCombinationISI_fSI_fLNS_15FloatRoundStyleE2EEES1I_S1N_JEEENS4_5SM1004TMEM4LOAD26SM100_TMEM_LOAD_32dp32b16xENS4_13SM90_TMA_LOADENS11_INS12_ILi1ELi4ELi3EEES15_NSS_INS5_IJS16_S1K_EEENS5_IJS1K_SC_EEEEEEENS4_39AutoVectorizingCopyWithAssumedAlignmentILi128EEENS4_14SM90_TMA_STOREES24_S26_S26_EEEvvEEEEvNT_6ParamsE --------------------------
	.section	.nv.shared._ZN7cutlass13device_kernelINS_4gemm6kernel13GemmUniversalIN4cute5tupleIJiiiiEEENS1_10collective13CollectiveMmaINS1_35MainloopSm100TmaUmmaWarpSpecializedILi4ELi2ELi4ENS5_IJNS4_1CILi2EEENSA_ILi1EEESC_EEEEENS5_IJNSA_ILi128EEESF_NSA_ILi64EEEEEENS_6half_tENS5_IJSC_llEEESI_SJ_NS4_8TiledMMAINS4_8MMA_AtomIJNS4_26SM100_MMA_F16BF16_2x1SM_SSISI_SI_fLi128ELi128ELNS4_4UMMA5MajorE1ELSO_1ELNSN_7ScaleInE0ELSP_0EEEEEENS4_6LayoutINS5_IJSC_SC_SC_EEENS5_IJNSA_ILi0EEESU_SU_EEEEENS5_IJNS4_10UnderscoreESX_SX_EEEEENS4_18SM100_TMA_2SM_LOADENS4_14ComposedLayoutINS4_7SwizzleILi3ELi4ELi3EEENS4_18smem_ptr_flag_bitsILi16EEENSS_INS5_IJSG_NSA_ILi8EEEEEENS5_IJSC_SG_EEEEEEEvNS4_8identityES10_S1A_vS1B_EENS_8epilogue10collective18CollectiveEpilogueINS1D_23Sm100TmaWarpSpecializedILi4ELi2ELi16ELb1ELb0EEEJNS5_IJSG_SF_SG_EEENS5_IJNSS_ISG_SC_EENSS_INS5_IJNSA_ILi16EEESB_EEES18_EEEEESI_NS5_IJlSC_lEEESI_S1O_NS1D_6fusion15FusionCallbacksIS1H_NS1P_17LinearCombinationISI_fSI_fLNS_15FloatRoundStyleE2EEES1I_S1N_JEEENS4_5SM1004TMEM4LOAD26SM100_TMEM_LOAD_32dp32b16xENS4_13SM90_TMA_LOADENS11_INS12_ILi1ELi4ELi3EEES15_NSS_INS5_IJS16_S1K_EEENS5_IJS1K_SC_EEEEEEENS4_39AutoVectorizingCopyWithAssumedAlignmentILi128EEENS4_14SM90_TMA_STOREES24_S26_S26_EEEvvEEEEvNT_6ParamsE,"aw",@nobits
	.sectionflags	@""
	.align	16
	.zero		1024


//--------------------- .nv.shared.reserved.0     --------------------------
	.section	.nv.shared.reserved.0,"aw",@nobits
	.weak		__nv_reservedSMEM_offset_0_alias
	.size		__nv_reservedSMEM_offset_0_alias, 0, 64
	.other		__nv_reservedSMEM_offset_0_alias,@"STO_CUDA_RESERVED_SHARED STV_DEFAULT"
__nv_reservedSMEM_offset_0_alias:
	.zero		0
.nv.shared.reserved.0:
	.zero		64
	.weak		__nv_reservedSMEM_tcgen05_partition
	.type		__nv_reservedSMEM_tcgen05_partition,@object
	.size		__nv_reservedSMEM_tcgen05_partition,(.L_0 - __nv_reservedSMEM_tcgen05_partition)
__nv_reservedSMEM_tcgen05_partition:
	.zero		32
.L_0:


//--------------------- .nv.global                --------------------------
	.section	.nv.global,"aw",@nobits
.nv.global:
	.type		_ZN40_INTERNAL_2ce853b2_4_k_cu_19ace5f6_282244cute1_E,@object
	.size		_ZN40_INTERNAL_2ce853b2_4_k_cu_19ace5f6_282244cute1_E,(_ZN40_INTERNAL_2ce853b2_4_k_cu_19ace5f6_282244cuda3std3__45__cpo6cbeginE - _ZN40_INTERNAL_2ce853b2_4_k_cu_19ace5f6_282244cute1_E)
_ZN40_INTERNAL_2ce853b2_4_k_cu_19ace5f6_282244cute1_E:
	.zero		1
	.type		_ZN40_INTERNAL_2ce853b2_4_k_cu_19ace5f6_282244cuda3std3__45__cpo6cbeginE,@object
	.size		_ZN40_INTERNAL_2ce853b2_4_k_cu_19ace5f6_282244cuda3std3__45__cpo6cbeginE,(_ZN40_INTERNAL_2ce853b2_4_k_cu_19ace5f6_282244cuda3std3__48in_placeE - _ZN40_INTERNAL_2ce853b2_4_k_cu_19ace5f6_282244cuda3std3__45__cpo6cbeginE)
_ZN40_INTERNAL_2ce853b2_4_k_cu_19ace5f6_282244cuda3std3__45__cpo6cbeginE:
	.zero		1
	.type		_ZN40_INTERNAL_2ce853b2_4_k_cu_19ace5f6_282244cuda3std3__48in_placeE,@object
	.size		_ZN40_INTERNAL_2ce853b2_4_k_cu_19ace5f6_282244cuda3std3__48in_placeE,(_ZN40_INTERNAL_2ce853b2_4_k_cu_19ace5f6_282244cuda3std6ranges3__45__cpo9iter_moveE - _ZN40_INTERNAL_2ce853b2_4_k_cu_19ace5f6_282244cuda3std3__48in_placeE)
_ZN40_INTERNAL_2ce853b2_4_k_cu_19ace5f6_282244cuda3std3__48in_placeE:
	.zero		1
	.type		_ZN40_INTERNAL_2ce853b2_4_k_cu_19ace5f6_282244cuda3std6ranges3__45__cpo9iter_moveE,@object
	.size		_ZN40_INTERNAL_2ce853b2_4_k_cu_19ace5f6_282244cuda3std6ranges3__45__cpo9iter_moveE,(_ZN40_INTERNAL_2ce853b2_4_k_cu_19ace5f6_282244cuda3std3__45__cpo5beginE - _ZN40_INTERNAL_2ce853b2_4_k_cu_19ace5f6_282244cuda3std6ranges3__45__cpo9iter_moveE)
_ZN40_INTERNAL_2ce853b2_4_k_cu_19ace5f6_282244cuda3std6ranges3__45__cpo9iter_moveE:
	.zero		1
	.type		_ZN40_INTERNAL_2ce853b2_4_k_cu_19ace5f6_282244cuda3std3__45__cpo5beginE,@object
	.size		_ZN40_INTERNAL_2ce853b2_4_k_cu_19ace5f6_282244cuda3std3__45__cpo5beginE,(_ZN40_INTERNAL_2ce853b2_4_k_cu_19ace5f6_282244cuda3std3__442_GLOBAL__N__2ce853b2_4_k_cu_19ace5f6_282246ignoreE - _ZN40_INTERNAL_2ce853b2_4_k_cu_19ace5f6_282244cuda3std3__45__cpo5beginE)
_ZN40_INTERNAL_2ce853b2_4_k_cu_19ace5f6_282244cuda3std3__45__cpo5beginE:
	.zero		1
	.type		_ZN40_INTERNAL_2ce853b2_4_k_cu_19ace5f6_282244cuda3std3__442_GLOBAL__N__2ce853b2_4_k_cu_19ace5f6_282246ignoreE,@object
	.size		_ZN40_INTERNAL_2ce853b2_4_k_cu_19ace5f6_282244cuda3std3__442_GLOBAL__N__2ce853b2_4_k_cu_19ace5f6_282246ignoreE,(_ZN40_INTERNAL_2ce853b2_4_k_cu_19ace5f6_282244cute7productE - _ZN40_INTERNAL_2ce853b2_4_k_cu_19ace5f6_282244cuda3std3__442_GLOBAL__N__2ce853b2_4_k_cu_19ace5f6_282246ignoreE)
_ZN40_INTERNAL_2ce853b2_4_k_cu_19ace5f6_282244cuda3std3__442_GLOBAL__N__2ce853b2_4_k_cu_19ace5f6_282246ignoreE:
	.zero		1
	.type		_ZN40_INTERNAL_2ce853b2_4_k_cu_19ace5f6_282244cute7productE,@object
	.size		_ZN40_INTERNAL_2ce853b2_4_k_cu_19ace5f6_282244cute7productE,(_ZN40_INTERNAL_2ce853b2_4_k_cu_19ace5f6_282244cuda3std3__45__cpo3endE - _ZN40_INTERNAL_2ce853b2_4_k_cu_19ace5f6_282244cute7productE)
_ZN40_INTERNAL_2ce853b2_4_k_cu_19ace5f6_282244cute7productE:
	.zero		1
	.type		_ZN40_INTERNAL_2ce853b2_4_k_cu_19ace5f6_282244cuda3std3__45__cpo3endE,@object
	.size		_ZN40_INTERNAL_2ce853b2_4_k_cu_19ace5f6_282244cuda3std3__45__cpo3endE,(_ZN40_INTERNAL_2ce853b2_4_k_cu_19ace5f6_282244cuda3std3__419piecewise_constructE - _ZN40_INTERNAL_2ce853b2_4_k_cu_19ace5f6_282244cuda3std3__45__cpo3endE)
_ZN40_INTERNAL_2ce853b2_4_k_cu_19ace5f6_282244cuda3std3__45__cpo3endE:
	.zero		1
	.type		_ZN40_INTERNAL_2ce853b2_4_k_cu_19ace5f6_282244cuda3std3__419piecewise_constructE,@object
	.size		_ZN40_INTERNAL_2ce853b2_4_k_cu_19ace5f6_282244cuda3std3__419piecewise_constructE,(_ZN40_INTERNAL_2ce853b2_4_k_cu_19ace5f6_282244cuda3std3__45__cpo4cendE - _ZN40_INTERNAL_2ce853b2_4_k_cu_19ace5f6_282244cuda3std3__419piecewise_constructE)
_ZN40_INTERNAL_2ce853b2_4_k_cu_19ace5f6_282244cuda3std3__419piecewise_constructE:
	.zero		1
	.type		_ZN40_INTERNAL_2ce853b2_4_k_cu_19ace5f6_282244cuda3std3__45__cpo4cendE,@object
	.size		_ZN40_INTERNAL_2ce853b2_4_k_cu_19ace5f6_282244cuda3std3__45__cpo4cendE,(_ZN40_INTERNAL_2ce853b2_4_k_cu_19ace5f6_282244cuda3std6ranges3__45__cpo4swapE - _ZN40_INTERNAL_2ce853b2_4_k_cu_19ace5f6_282244cuda3std3__45__cpo4cendE)
_ZN40_INTERNAL_2ce853b2_4_k_cu_19ace5f6_282244cuda3std3__45__cpo4cendE:
	.zero		1
	.type		_ZN40_INTERNAL_2ce853b2_4_k_cu_19ace5f6_282244cuda3std6ranges3__45__cpo4swapE,@object
	.size		_ZN40_INTERNAL_2ce853b2_4_k_cu_19ace5f6_282244cuda3std6ranges3__45__cpo4swapE,(.L_10 - _ZN40_INTERNAL_2ce853b2_4_k_cu_19ace5f6_282244cuda3std6ranges3__45__cpo4swapE)
_ZN40_INTERNAL_2ce853b2_4_k_cu_19ace5f6_282244cuda3std6ranges3__45__cpo4swapE:
	.zero		1
.L_10:


//--------------------- .nv.constant0._ZN7cutlass13device_kernelINS_4gemm6kernel13GemmUniversalIN4cute5tupleIJiiiiEEENS1_10collective13CollectiveMmaINS1_35MainloopSm100TmaUmmaWarpSpecializedILi4ELi2ELi4ENS5_IJNS4_1CILi2EEENSA_ILi1EEESC_EEEEENS5_IJNSA_ILi128EEESF_NSA_ILi64EEEEEENS_6half_tENS5_IJSC_llEEESI_SJ_NS4_8TiledMMAINS4_8MMA_AtomIJNS4_26SM100_MMA_F16BF16_2x1SM_SSISI_SI_fLi128ELi128ELNS4_4UMMA5MajorE1ELSO_1ELNSN_7ScaleInE0ELSP_0EEEEEENS4_6LayoutINS5_IJSC_SC_SC_EEENS5_IJNSA_ILi0EEESU_SU_EEEEENS5_IJNS4_10UnderscoreESX_SX_EEEEENS4_18SM100_TMA_2SM_LOADENS4_14ComposedLayoutINS4_7SwizzleILi3ELi4ELi3EEENS4_18smem_ptr_flag_bitsILi16EEENSS_INS5_IJSG_NSA_ILi8EEEEEENS5_IJSC_SG_EEEEEEEvNS4_8identityES10_S1A_vS1B_EENS_8epilogue10collective18CollectiveEpilogueINS1D_23Sm100TmaWarpSpecializedILi4ELi2ELi16ELb1ELb0EEEJNS5_IJSG_SF_SG_EEENS5_IJNSS_ISG_SC_EENSS_INS5_IJNSA_ILi16EEESB_EEES18_EEEEESI_NS5_IJlSC_lEEESI_S1O_NS1D_6fusion15FusionCallbacksIS1H_NS1P_17LinearCombinationISI_fSI_fLNS_15FloatRoundStyleE2EEES1I_S1N_JEEENS4_5SM1004TMEM4LOAD26SM100_TMEM_LOAD_32dp32b16xENS4_13SM90_TMA_LOADENS11_INS12_ILi1ELi4ELi3EEES15_NSS_INS5_IJS16_S1K_EEENS5_IJS1K_SC_EEEEEEENS4_39AutoVectorizingCopyWithAssumedAlignmentILi128EEENS4_14SM90_TMA_STOREES24_S26_S26_EEEvvEEEEvNT_6ParamsE --------------------------
	.section	.nv.constant0._ZN7cutlass13device_kernelINS_4gemm6kernel13GemmUniversalIN4cute5tupleIJiiiiEEENS1_10collective13CollectiveMmaINS1_35MainloopSm100TmaUmmaWarpSpecializedILi4ELi2ELi4ENS5_IJNS4_1CILi2EEENSA_ILi1EEESC_EEEEENS5_IJNSA_ILi128EEESF_NSA_ILi64EEEEEENS_6half_tENS5_IJSC_llEEESI_SJ_NS4_8TiledMMAINS4_8MMA_AtomIJNS4_26SM100_MMA_F16BF16_2x1SM_SSISI_SI_fLi128ELi128ELNS4_4UMMA5MajorE1ELSO_1ELNSN_7ScaleInE0ELSP_0EEEEEENS4_6LayoutINS5_IJSC_SC_SC_EEENS5_IJNSA_ILi0EEESU_SU_EEEEENS5_IJNS4_10UnderscoreESX_SX_EEEEENS4_18SM100_TMA_2SM_LOADENS4_14ComposedLayoutINS4_7SwizzleILi3ELi4ELi3EEENS4_18smem_ptr_flag_bitsILi16EEENSS_INS5_IJSG_NSA_ILi8EEEEEENS5_IJSC_SG_EEEEEEEvNS4_8identityES10_S1A_vS1B_EENS_8epilogue10collective18CollectiveEpilogueINS1D_23Sm100TmaWarpSpecializedILi4ELi2ELi16ELb1ELb0EEEJNS5_IJSG_SF_SG_EEENS5_IJNSS_ISG_SC_EENSS_INS5_IJNSA_ILi16EEESB_EEES18_EEEEESI_NS5_IJlSC_lEEESI_S1O_NS1D_6fusion15FusionCallbacksIS1H_NS1P_17LinearCombinationISI_fSI_fLNS_15FloatRoundStyleE2EEES1I_S1N_JEEENS4_5SM1004TMEM4LOAD26SM100_TMEM_LOAD_32dp32b16xENS4_13SM90_TMA_LOADENS11_INS12_ILi1ELi4ELi3EEES15_NSS_INS5_IJS16_S1K_EEENS5_IJS1K_SC_EEEEEEENS4_39AutoVectorizingCopyWithAssumedAlignmentILi128EEENS4_14SM90_TMA_STOREES24_S26_S26_EEEvvEEEEvNT_6ParamsE,"a",@progbits
	.sectionflags	@""
	.align	4
.nv.constant0._ZN7cutlass13device_kernelINS_4gemm6kernel13GemmUniversalIN4cute5tupleIJiiiiEEENS1_10collective13CollectiveMmaINS1_35MainloopSm100TmaUmmaWarpSpecializedILi4ELi2ELi4ENS5_IJNS4_1CILi2EEENSA_ILi1EEESC_EEEEENS5_IJNSA_ILi128EEESF_NSA_ILi64EEEEEENS_6half_tENS5_IJSC_llEEESI_SJ_NS4_8TiledMMAINS4_8MMA_AtomIJNS4_26SM100_MMA_F16BF16_2x1SM_SSISI_SI_fLi128ELi128ELNS4_4UMMA5MajorE1ELSO_1ELNSN_7ScaleInE0ELSP_0EEEEEENS4_6LayoutINS5_IJSC_SC_SC_EEENS5_IJNSA_ILi0EEESU_SU_EEEEENS5_IJNS4_10UnderscoreESX_SX_EEEEENS4_18SM100_TMA_2SM_LOADENS4_14ComposedLayoutINS4_7SwizzleILi3ELi4ELi3EEENS4_18smem_ptr_flag_bitsILi16EEENSS_INS5_IJSG_NSA_ILi8EEEEEENS5_IJSC_SG_EEEEEEEvNS4_8identityES10_S1A_vS1B_EENS_8epilogue10collective18CollectiveEpilogueINS1D_23Sm100TmaWarpSpecializedILi4ELi2ELi16ELb1ELb0EEEJNS5_IJSG_SF_SG_EEENS5_IJNSS_ISG_SC_EENSS_INS5_IJNSA_ILi16EEESB_EEES18_EEEEESI_NS5_IJlSC_lEEESI_S1O_NS1D_6fusion15FusionCallbacksIS1H_NS1P_17LinearCombinationISI_fSI_fLNS_15FloatRoundStyleE2EEES1I_S1N_JEEENS4_5SM1004TMEM4LOAD26SM100_TMEM_LOAD_32dp32b16xENS4_13SM90_TMA_LOADENS11_INS12_ILi1ELi4ELi3EEES15_NSS_INS5_IJS16_S1K_EEENS5_IJS1K_SC_EEEEEEENS4_39AutoVectorizingCopyWithAssumedAlignmentILi128EEENS4_14SM90_TMA_STOREES24_S26_S26_EEEvvEEEEvNT_6ParamsE:
	.zero		2944


//--------------------- SYMBOLS --------------------------

	.type		.nv.reservedSmem.offset0,@object
	.size		.nv.reservedSmem.offset0,0x4
	.type		.nv.reservedSmem.cap,@object
	.size		.nv.reservedSmem.cap,0x4
	.type		__assertfail,@function
